//
// Generated by NVIDIA NVVM Compiler
//
// Compiler Build ID: CL-36424714
// Cuda compilation tools, release 13.0, V13.0.88
// Based on NVVM 20.0.0
//

.version 9.0
.target sm_100
.address_size 64

	// .globl	_Z11epsilonDistP9pointDatadPi
.func  (.param .b64 func_retval0) __internal_accurate_pow
(
	.param .b64 __internal_accurate_pow_param_0
)
;

.visible .entry _Z11epsilonDistP9pointDatadPi(
	.param .u64 .ptr .align 1 _Z11epsilonDistP9pointDatadPi_param_0,
	.param .f64 _Z11epsilonDistP9pointDatadPi_param_1,
	.param .u64 .ptr .align 1 _Z11epsilonDistP9pointDatadPi_param_2
)
{
	.reg .pred 	%p<49>;
	.reg .b32 	%r<56>;
	.reg .b64 	%rd<11>;
	.reg .b64 	%fd<81>;

	ld.param.u64 	%rd6, [_Z11epsilonDistP9pointDatadPi_param_0];
	ld.param.f64 	%fd30, [_Z11epsilonDistP9pointDatadPi_param_1];
	ld.param.u64 	%rd7, [_Z11epsilonDistP9pointDatadPi_param_2];
	cvta.to.global.u64 	%rd1, %rd7;
	mov.u32 	%r12, %tid.x;
	mov.u32 	%r13, %ctaid.x;
	mov.u32 	%r14, %ntid.x;
	mad.lo.s32 	%r1, %r13, %r14, %r12;
	setp.gt.u32 	%p2, %r1, 99999;
	@%p2 bra 	$L__BB0_27;
	cvta.to.global.u64 	%rd8, %rd6;
	mul.wide.u32 	%rd9, %r1, 16;
	add.s64 	%rd2, %rd8, %rd9;
	mov.f64 	%fd31, 0d4000000000000000;
	{
	.reg .b32 %temp; 
	mov.b64 	{%temp, %r2}, %fd31;
	}
	and.b32  	%r3, %r2, 2146435072;
	setp.eq.s32 	%p3, %r3, 1062207488;
	setp.lt.s32 	%p4, %r2, 0;
	selp.b32 	%r4, 0, 2146435072, %p4;
	and.b32  	%r16, %r2, 2147483647;
	setp.ne.s32 	%p5, %r16, 1071644672;
	and.pred  	%p1, %p3, %p5;
	or.b32  	%r5, %r4, -2147483648;
	add.s64 	%rd10, %rd8, 16;
	mov.b32 	%r55, 0;
$L__BB0_2:
	setp.lt.s32 	%p6, %r2, 0;
	setp.eq.s32 	%p7, %r3, 1062207488;
	ld.global.f64 	%fd78, [%rd2];
	ld.global.f64 	%fd32, [%rd10+-16];
	sub.f64 	%fd2, %fd78, %fd32;
	{
	.reg .b32 %temp; 
	mov.b64 	{%temp, %r7}, %fd2;
	}
	abs.f64 	%fd3, %fd2;
	{ // callseq 0, 0
	.param .b64 param0;
	st.param.f64 	[param0], %fd3;
	.param .b64 retval0;
	call.uni (retval0), 
	__internal_accurate_pow, 
	(
	param0
	);
	ld.param.f64 	%fd33, [retval0];
	} // callseq 0
	setp.lt.s32 	%p9, %r7, 0;
	neg.f64 	%fd35, %fd33;
	selp.f64 	%fd36, %fd35, %fd33, %p7;
	selp.f64 	%fd37, %fd36, %fd33, %p9;
	setp.eq.f64 	%p10, %fd2, 0d0000000000000000;
	selp.b32 	%r17, %r7, 0, %p7;
	or.b32  	%r18, %r17, 2146435072;
	selp.b32 	%r19, %r18, %r17, %p6;
	mov.b32 	%r20, 0;
	mov.b64 	%fd38, {%r20, %r19};
	selp.f64 	%fd76, %fd38, %fd37, %p10;
	add.f64 	%fd39, %fd2, 0d4000000000000000;
	{
	.reg .b32 %temp; 
	mov.b64 	{%temp, %r21}, %fd39;
	}
	and.b32  	%r22, %r21, 2146435072;
	setp.ne.s32 	%p11, %r22, 2146435072;
	@%p11 bra 	$L__BB0_7;
	setp.num.f64 	%p12, %fd2, %fd2;
	@%p12 bra 	$L__BB0_5;
	mov.f64 	%fd40, 0d4000000000000000;
	add.rn.f64 	%fd76, %fd2, %fd40;
	bra.uni 	$L__BB0_7;
$L__BB0_5:
	setp.neu.f64 	%p13, %fd3, 0d7FF0000000000000;
	@%p13 bra 	$L__BB0_7;
	setp.lt.s32 	%p14, %r7, 0;
	selp.b32 	%r23, %r5, %r4, %p1;
	selp.b32 	%r24, %r23, %r4, %p14;
	mov.b32 	%r25, 0;
	mov.b64 	%fd76, {%r25, %r24};
$L__BB0_7:
	setp.lt.s32 	%p15, %r2, 0;
	setp.eq.s32 	%p16, %r3, 1062207488;
	setp.eq.f64 	%p18, %fd2, 0d3FF0000000000000;
	selp.f64 	%fd8, 0d3FF0000000000000, %fd76, %p18;
	ld.global.f64 	%fd41, [%rd2+8];
	ld.global.f64 	%fd42, [%rd10+-8];
	sub.f64 	%fd9, %fd41, %fd42;
	{
	.reg .b32 %temp; 
	mov.b64 	{%temp, %r8}, %fd9;
	}
	abs.f64 	%fd10, %fd9;
	{ // callseq 1, 0
	.param .b64 param0;
	st.param.f64 	[param0], %fd10;
	.param .b64 retval0;
	call.uni (retval0), 
	__internal_accurate_pow, 
	(
	param0
	);
	ld.param.f64 	%fd43, [retval0];
	} // callseq 1
	setp.lt.s32 	%p19, %r8, 0;
	neg.f64 	%fd45, %fd43;
	selp.f64 	%fd46, %fd45, %fd43, %p16;
	selp.f64 	%fd47, %fd46, %fd43, %p19;
	setp.eq.f64 	%p20, %fd9, 0d0000000000000000;
	selp.b32 	%r26, %r8, 0, %p16;
	or.b32  	%r27, %r26, 2146435072;
	selp.b32 	%r28, %r27, %r26, %p15;
	mov.b32 	%r29, 0;
	mov.b64 	%fd48, {%r29, %r28};
	selp.f64 	%fd77, %fd48, %fd47, %p20;
	add.f64 	%fd49, %fd9, 0d4000000000000000;
	{
	.reg .b32 %temp; 
	mov.b64 	{%temp, %r30}, %fd49;
	}
	and.b32  	%r31, %r30, 2146435072;
	setp.ne.s32 	%p21, %r31, 2146435072;
	@%p21 bra 	$L__BB0_12;
	setp.num.f64 	%p22, %fd9, %fd9;
	@%p22 bra 	$L__BB0_10;
	mov.f64 	%fd50, 0d4000000000000000;
	add.rn.f64 	%fd77, %fd9, %fd50;
	bra.uni 	$L__BB0_12;
$L__BB0_10:
	setp.neu.f64 	%p23, %fd10, 0d7FF0000000000000;
	@%p23 bra 	$L__BB0_12;
	setp.lt.s32 	%p24, %r8, 0;
	selp.b32 	%r32, %r5, %r4, %p1;
	selp.b32 	%r33, %r32, %r4, %p24;
	mov.b32 	%r34, 0;
	mov.b64 	%fd77, {%r34, %r33};
$L__BB0_12:
	setp.eq.f64 	%p25, %fd9, 0d3FF0000000000000;
	selp.f64 	%fd51, 0d3FF0000000000000, %fd77, %p25;
	add.f64 	%fd52, %fd8, %fd51;
	sqrt.rn.f64 	%fd53, %fd52;
	setp.gtu.f64 	%p26, %fd53, %fd30;
	@%p26 bra 	$L__BB0_14;
	atom.global.add.u32 	%r35, [%rd1], 1;
	ld.global.f64 	%fd78, [%rd2];
$L__BB0_14:
	setp.lt.s32 	%p27, %r2, 0;
	setp.eq.s32 	%p28, %r3, 1062207488;
	ld.global.f64 	%fd54, [%rd10];
	sub.f64 	%fd17, %fd78, %fd54;
	{
	.reg .b32 %temp; 
	mov.b64 	{%temp, %r9}, %fd17;
	}
	abs.f64 	%fd18, %fd17;
	{ // callseq 2, 0
	.param .b64 param0;
	st.param.f64 	[param0], %fd18;
	.param .b64 retval0;
	call.uni (retval0), 
	__internal_accurate_pow, 
	(
	param0
	);
	ld.param.f64 	%fd55, [retval0];
	} // callseq 2
	setp.lt.s32 	%p30, %r9, 0;
	neg.f64 	%fd57, %fd55;
	selp.f64 	%fd58, %fd57, %fd55, %p28;
	selp.f64 	%fd59, %fd58, %fd55, %p30;
	setp.eq.f64 	%p31, %fd17, 0d0000000000000000;
	selp.b32 	%r36, %r9, 0, %p28;
	or.b32  	%r37, %r36, 2146435072;
	selp.b32 	%r38, %r37, %r36, %p27;
	mov.b32 	%r39, 0;
	mov.b64 	%fd60, {%r39, %r38};
	selp.f64 	%fd79, %fd60, %fd59, %p31;
	add.f64 	%fd61, %fd17, 0d4000000000000000;
	{
	.reg .b32 %temp; 
	mov.b64 	{%temp, %r40}, %fd61;
	}
	and.b32  	%r41, %r40, 2146435072;
	setp.ne.s32 	%p32, %r41, 2146435072;
	@%p32 bra 	$L__BB0_19;
	setp.nan.f64 	%p33, %fd17, %fd17;
	@%p33 bra 	$L__BB0_18;
	setp.neu.f64 	%p34, %fd18, 0d7FF0000000000000;
	@%p34 bra 	$L__BB0_19;
	setp.lt.s32 	%p35, %r9, 0;
	selp.b32 	%r42, %r5, %r4, %p1;
	selp.b32 	%r43, %r42, %r4, %p35;
	mov.b32 	%r44, 0;
	mov.b64 	%fd79, {%r44, %r43};
	bra.uni 	$L__BB0_19;
$L__BB0_18:
	mov.f64 	%fd62, 0d4000000000000000;
	add.rn.f64 	%fd79, %fd17, %fd62;
$L__BB0_19:
	setp.lt.s32 	%p36, %r2, 0;
	setp.eq.s32 	%p37, %r3, 1062207488;
	setp.eq.f64 	%p39, %fd17, 0d3FF0000000000000;
	selp.f64 	%fd23, 0d3FF0000000000000, %fd79, %p39;
	ld.global.f64 	%fd63, [%rd2+8];
	ld.global.f64 	%fd64, [%rd10+8];
	sub.f64 	%fd24, %fd63, %fd64;
	{
	.reg .b32 %temp; 
	mov.b64 	{%temp, %r10}, %fd24;
	}
	abs.f64 	%fd25, %fd24;
	{ // callseq 3, 0
	.param .b64 param0;
	st.param.f64 	[param0], %fd25;
	.param .b64 retval0;
	call.uni (retval0), 
	__internal_accurate_pow, 
	(
	param0
	);
	ld.param.f64 	%fd65, [retval0];
	} // callseq 3
	setp.lt.s32 	%p40, %r10, 0;
	neg.f64 	%fd67, %fd65;
	selp.f64 	%fd68, %fd67, %fd65, %p37;
	selp.f64 	%fd69, %fd68, %fd65, %p40;
	setp.eq.f64 	%p41, %fd24, 0d0000000000000000;
	selp.b32 	%r45, %r10, 0, %p37;
	or.b32  	%r46, %r45, 2146435072;
	selp.b32 	%r47, %r46, %r45, %p36;
	mov.b32 	%r48, 0;
	mov.b64 	%fd70, {%r48, %r47};
	selp.f64 	%fd80, %fd70, %fd69, %p41;
	add.f64 	%fd71, %fd24, 0d4000000000000000;
	{
	.reg .b32 %temp; 
	mov.b64 	{%temp, %r49}, %fd71;
	}
	and.b32  	%r50, %r49, 2146435072;
	setp.ne.s32 	%p42, %r50, 2146435072;
	@%p42 bra 	$L__BB0_24;
	setp.nan.f64 	%p43, %fd24, %fd24;
	@%p43 bra 	$L__BB0_23;
	setp.neu.f64 	%p44, %fd25, 0d7FF0000000000000;
	@%p44 bra 	$L__BB0_24;
	setp.lt.s32 	%p45, %r10, 0;
	selp.b32 	%r51, %r5, %r4, %p1;
	selp.b32 	%r52, %r51, %r4, %p45;
	mov.b32 	%r53, 0;
	mov.b64 	%fd80, {%r53, %r52};
	bra.uni 	$L__BB0_24;
$L__BB0_23:
	mov.f64 	%fd72, 0d4000000000000000;
	add.rn.f64 	%fd80, %fd24, %fd72;
$L__BB0_24:
	setp.eq.f64 	%p46, %fd24, 0d3FF0000000000000;
	selp.f64 	%fd73, 0d3FF0000000000000, %fd80, %p46;
	add.f64 	%fd74, %fd23, %fd73;
	sqrt.rn.f64 	%fd75, %fd74;
	setp.gtu.f64 	%p47, %fd75, %fd30;
	@%p47 bra 	$L__BB0_26;
	atom.global.add.u32 	%r54, [%rd1], 1;
$L__BB0_26:
	add.s32 	%r55, %r55, 2;
	add.s64 	%rd10, %rd10, 32;
	setp.ne.s32 	%p48, %r55, 100000;
	@%p48 bra 	$L__BB0_2;
$L__BB0_27:
	ret;

}
	// .globl	_Z6warmupPj
.visible .entry _Z6warmupPj(
	.param .u64 .ptr .align 1 _Z6warmupPj_param_0
)
{
	.reg .pred 	%p<2>;
	.reg .b32 	%r<3>;
	.reg .b64 	%rd<3>;

	ld.param.u64 	%rd1, [_Z6warmupPj_param_0];
	mov.u32 	%r1, %tid.x;
	setp.ne.s32 	%p1, %r1, 0;
	@%p1 bra 	$L__BB1_2;
	cvta.to.global.u64 	%rd2, %rd1;
	mov.b32 	%r2, 555;
	st.global.u32 	[%rd2], %r2;
$L__BB1_2:
	ret;

}
.func  (.param .b64 func_retval0) __internal_accurate_pow(
	.param .b64 __internal_accurate_pow_param_0
)
{
	.reg .pred 	%p<8>;
	.reg .b32 	%r<49>;
	.reg .b32 	%f<3>;
	.reg .b64 	%fd<109>;

	ld.param.f64 	%fd10, [__internal_accurate_pow_param_0];
	{
	.reg .b32 %temp; 
	mov.b64 	{%temp, %r46}, %fd10;
	}
	{
	.reg .b32 %temp; 
	mov.b64 	{%r45, %temp}, %fd10;
	}
	shr.u32 	%r47, %r46, 20;
	setp.gt.u32 	%p1, %r46, 1048575;
	@%p1 bra 	$L__BB2_2;
	mul.f64 	%fd11, %fd10, 0d4350000000000000;
	{
	.reg .b32 %temp; 
	mov.b64 	{%temp, %r46}, %fd11;
	}
	{
	.reg .b32 %temp; 
	mov.b64 	{%r45, %temp}, %fd11;
	}
	shr.u32 	%r16, %r46, 20;
	add.s32 	%r47, %r16, -54;
$L__BB2_2:
	add.s32 	%r48, %r47, -1023;
	and.b32  	%r17, %r46, -2146435073;
	or.b32  	%r18, %r17, 1072693248;
	mov.b64 	%fd107, {%r45, %r18};
	setp.lt.u32 	%p2, %r18, 1073127583;
	@%p2 bra 	$L__BB2_4;
	{
	.reg .b32 %temp; 
	mov.b64 	{%r19, %temp}, %fd107;
	}
	{
	.reg .b32 %temp; 
	mov.b64 	{%temp, %r20}, %fd107;
	}
	add.s32 	%r21, %r20, -1048576;
	mov.b64 	%fd107, {%r19, %r21};
	add.s32 	%r48, %r47, -1022;
$L__BB2_4:
	add.f64 	%fd12, %fd107, 0dBFF0000000000000;
	add.f64 	%fd13, %fd107, 0d3FF0000000000000;
	rcp.approx.ftz.f64 	%fd14, %fd13;
	neg.f64 	%fd15, %fd13;
	fma.rn.f64 	%fd16, %fd15, %fd14, 0d3FF0000000000000;
	fma.rn.f64 	%fd17, %fd16, %fd16, %fd16;
	fma.rn.f64 	%fd18, %fd17, %fd14, %fd14;
	mul.f64 	%fd19, %fd12, %fd18;
	fma.rn.f64 	%fd20, %fd12, %fd18, %fd19;
	mul.f64 	%fd21, %fd20, %fd20;
	fma.rn.f64 	%fd22, %fd21, 0d3EB0F5FF7D2CAFE2, 0d3ED0F5D241AD3B5A;
	fma.rn.f64 	%fd23, %fd22, %fd21, 0d3EF3B20A75488A3F;
	fma.rn.f64 	%fd24, %fd23, %fd21, 0d3F1745CDE4FAECD5;
	fma.rn.f64 	%fd25, %fd24, %fd21, 0d3F3C71C7258A578B;
	fma.rn.f64 	%fd26, %fd25, %fd21, 0d3F6249249242B910;
	fma.rn.f64 	%fd27, %fd26, %fd21, 0d3F89999999999DFB;
	sub.f64 	%fd28, %fd12, %fd20;
	add.f64 	%fd29, %fd28, %fd28;
	neg.f64 	%fd30, %fd20;
	fma.rn.f64 	%fd31, %fd30, %fd12, %fd29;
	mul.f64 	%fd32, %fd18, %fd31;
	fma.rn.f64 	%fd33, %fd21, %fd27, 0d3FB5555555555555;
	mov.f64 	%fd34, 0d3FB5555555555555;
	sub.f64 	%fd35, %fd34, %fd33;
	fma.rn.f64 	%fd36, %fd21, %fd27, %fd35;
	add.f64 	%fd37, %fd36, 0dBC46A4CB00B9E7B0;
	add.f64 	%fd38, %fd33, %fd37;
	sub.f64 	%fd39, %fd33, %fd38;
	add.f64 	%fd40, %fd37, %fd39;
	mul.rn.f64 	%fd41, %fd20, %fd20;
	neg.f64 	%fd42, %fd41;
	fma.rn.f64 	%fd43, %fd20, %fd20, %fd42;
	{
	.reg .b32 %temp; 
	mov.b64 	{%r22, %temp}, %fd32;
	}
	{
	.reg .b32 %temp; 
	mov.b64 	{%temp, %r23}, %fd32;
	}
	add.s32 	%r24, %r23, 1048576;
	mov.b64 	%fd44, {%r22, %r24};
	fma.rn.f64 	%fd45, %fd20, %fd44, %fd43;
	mul.rn.f64 	%fd46, %fd41, %fd20;
	neg.f64 	%fd47, %fd46;
	fma.rn.f64 	%fd48, %fd41, %fd20, %fd47;
	fma.rn.f64 	%fd49, %fd41, %fd32, %fd48;
	fma.rn.f64 	%fd50, %fd45, %fd20, %fd49;
	mul.rn.f64 	%fd51, %fd38, %fd46;
	neg.f64 	%fd52, %fd51;
	fma.rn.f64 	%fd53, %fd38, %fd46, %fd52;
	fma.rn.f64 	%fd54, %fd38, %fd50, %fd53;
	fma.rn.f64 	%fd55, %fd40, %fd46, %fd54;
	add.f64 	%fd56, %fd51, %fd55;
	sub.f64 	%fd57, %fd51, %fd56;
	add.f64 	%fd58, %fd55, %fd57;
	add.f64 	%fd59, %fd20, %fd56;
	sub.f64 	%fd60, %fd20, %fd59;
	add.f64 	%fd61, %fd56, %fd60;
	add.f64 	%fd62, %fd58, %fd61;
	add.f64 	%fd63, %fd32, %fd62;
	add.f64 	%fd64, %fd59, %fd63;
	sub.f64 	%fd65, %fd59, %fd64;
	add.f64 	%fd66, %fd63, %fd65;
	xor.b32  	%r25, %r48, -2147483648;
	mov.b32 	%r26, 1127219200;
	mov.b64 	%fd67, {%r25, %r26};
	mov.b32 	%r27, -2147483648;
	mov.b64 	%fd68, {%r27, %r26};
	sub.f64 	%fd69, %fd67, %fd68;
	fma.rn.f64 	%fd70, %fd69, 0d3FE62E42FEFA39EF, %fd64;
	fma.rn.f64 	%fd71, %fd69, 0dBFE62E42FEFA39EF, %fd70;
	sub.f64 	%fd72, %fd71, %fd64;
	sub.f64 	%fd73, %fd66, %fd72;
	fma.rn.f64 	%fd74, %fd69, 0d3C7ABC9E3B39803F, %fd73;
	add.f64 	%fd75, %fd70, %fd74;
	sub.f64 	%fd76, %fd70, %fd75;
	add.f64 	%fd77, %fd74, %fd76;
	mov.f64 	%fd78, 0d4000000000000000;
	{
	.reg .b32 %temp; 
	mov.b64 	{%temp, %r28}, %fd78;
	}
	{
	.reg .b32 %temp; 
	mov.b64 	{%r29, %temp}, %fd78;
	}
	shl.b32 	%r30, %r28, 1;
	setp.gt.u32 	%p3, %r30, -33554433;
	and.b32  	%r31, %r28, -15728641;
	selp.b32 	%r32, %r31, %r28, %p3;
	mov.b64 	%fd79, {%r29, %r32};
	mul.rn.f64 	%fd80, %fd75, %fd79;
	neg.f64 	%fd81, %fd80;
	fma.rn.f64 	%fd82, %fd75, %fd79, %fd81;
	fma.rn.f64 	%fd83, %fd77, %fd79, %fd82;
	add.f64 	%fd4, %fd80, %fd83;
	sub.f64 	%fd84, %fd80, %fd4;
	add.f64 	%fd5, %fd83, %fd84;
	fma.rn.f64 	%fd85, %fd4, 0d3FF71547652B82FE, 0d4338000000000000;
	{
	.reg .b32 %temp; 
	mov.b64 	{%r13, %temp}, %fd85;
	}
	mov.f64 	%fd86, 0dC338000000000000;
	add.rn.f64 	%fd87, %fd85, %fd86;
	fma.rn.f64 	%fd88, %fd87, 0dBFE62E42FEFA39EF, %fd4;
	fma.rn.f64 	%fd89, %fd87, 0dBC7ABC9E3B39803F, %fd88;
	fma.rn.f64 	%fd90, %fd89, 0d3E5ADE1569CE2BDF, 0d3E928AF3FCA213EA;
	fma.rn.f64 	%fd91, %fd90, %fd89, 0d3EC71DEE62401315;
	fma.rn.f64 	%fd92, %fd91, %fd89, 0d3EFA01997C89EB71;
	fma.rn.f64 	%fd93, %fd92, %fd89, 0d3F2A01A014761F65;
	fma.rn.f64 	%fd94, %fd93, %fd89, 0d3F56C16C1852B7AF;
	fma.rn.f64 	%fd95, %fd94, %fd89, 0d3F81111111122322;
	fma.rn.f64 	%fd96, %fd95, %fd89, 0d3FA55555555502A1;
	fma.rn.f64 	%fd97, %fd96, %fd89, 0d3FC5555555555511;
	fma.rn.f64 	%fd98, %fd97, %fd89, 0d3FE000000000000B;
	fma.rn.f64 	%fd99, %fd98, %fd89, 0d3FF0000000000000;
	fma.rn.f64 	%fd100, %fd99, %fd89, 0d3FF0000000000000;
	{
	.reg .b32 %temp; 
	mov.b64 	{%r14, %temp}, %fd100;
	}
	{
	.reg .b32 %temp; 
	mov.b64 	{%temp, %r15}, %fd100;
	}
	shl.b32 	%r33, %r13, 20;
	add.s32 	%r34, %r33, %r15;
	mov.b64 	%fd108, {%r14, %r34};
	{
	.reg .b32 %temp; 
	mov.b64 	{%temp, %r35}, %fd4;
	}
	mov.b32 	%f2, %r35;
	abs.f32 	%f1, %f2;
	setp.lt.f32 	%p4, %f1, 0f4086232B;
	@%p4 bra 	$L__BB2_7;
	setp.lt.f64 	%p5, %fd4, 0d0000000000000000;
	add.f64 	%fd101, %fd4, 0d7FF0000000000000;
	selp.f64 	%fd108, 0d0000000000000000, %fd101, %p5;
	setp.geu.f32 	%p6, %f1, 0f40874800;
	@%p6 bra 	$L__BB2_7;
	shr.u32 	%r36, %r13, 31;
	add.s32 	%r37, %r13, %r36;
	shr.s32 	%r38, %r37, 1;
	shl.b32 	%r39, %r38, 20;
	add.s32 	%r40, %r15, %r39;
	mov.b64 	%fd102, {%r14, %r40};
	sub.s32 	%r41, %r13, %r38;
	shl.b32 	%r42, %r41, 20;
	add.s32 	%r43, %r42, 1072693248;
	mov.b32 	%r44, 0;
	mov.b64 	%fd103, {%r44, %r43};
	mul.f64 	%fd108, %fd103, %fd102;
$L__BB2_7:
	abs.f64 	%fd104, %fd108;
	setp.eq.f64 	%p7, %fd104, 0d7FF0000000000000;
	fma.rn.f64 	%fd105, %fd108, %fd5, %fd108;
	selp.f64 	%fd106, %fd108, %fd105, %p7;
	st.param.f64 	[func_retval0], %fd106;
	ret;

}


// ===== COMPILED SASS (sm_100) =====

	.target	sm_100

	.elftype	@"ET_EXEC"


//--------------------- .note.nv.tkinfo           --------------------------
	.section	.note.nv.tkinfo,"",@"SHT_NOTE"
	.sectionflags	@"SHF_NOTE_NV_TKINFO"
	.tkinfo
        /*0018*/ 	.word	0x00000002
        /*0030*/ 	.string	""
        /*0030*/ 	.string	"ptxas"
        /*0030*/ 	.string	"Cuda compilation tools, release 13.0, V13.0.88"
        /*0030*/ 	.string	"Build cuda_13.0.r13.0/compiler.36424714_0"
        /*0030*/ 	.string	"-arch sm_100 -m 64 "



//--------------------- .note.nv.cuinfo           --------------------------
	.section	.note.nv.cuinfo,"",@"SHT_NOTE"
	.sectionflags	@"SHF_NOTE_NV_CUINFO"
        /*0018*/ 	.short	0x0002
        /*001a*/ 	.short	0x0064
        /*001c*/ 	.short	0x0082
	.zero		2


//--------------------- .nv.info                  --------------------------
	.section	.nv.info,"",@"SHT_CUDA_INFO"
	.align	4


	//----- nvinfo : EIATTR_REGCOUNT
	.align		4
        /*0000*/ 	.byte	0x04, 0x2f
        /*0002*/ 	.short	(.L_1 - .L_0)
	.align		4
.L_0:
        /*0004*/ 	.word	index@(_Z11epsilonDistP9pointDatadPi)
        /*0008*/ 	.word	0x0000001f


	//----- nvinfo : EIATTR_FRAME_SIZE
	.align		4
.L_1:
        /*000c*/ 	.byte	0x04, 0x11
        /*000e*/ 	.short	(.L_3 - .L_2)
	.align		4
.L_2:
        /*0010*/ 	.word	index@($_Z11epsilonDistP9pointDatadPi$__internal_accurate_pow)
        /*0014*/ 	.word	0x00000000


	//----- nvinfo : EIATTR_FRAME_SIZE
	.align		4
.L_3:
        /*0018*/ 	.byte	0x04, 0x11
        /*001a*/ 	.short	(.L_5 - .L_4)
	.align		4
.L_4:
        /*001c*/ 	.word	index@($__internal_0_$__cuda_sm20_dsqrt_rn_f64_mediumpath_v1)
        /*0020*/ 	.word	0x00000000


	//----- nvinfo : EIATTR_FRAME_SIZE
	.align		4
.L_5:
        /*0024*/ 	.byte	0x04, 0x11
        /*0026*/ 	.short	(.L_7 - .L_6)
	.align		4
.L_6:
        /*0028*/ 	.word	index@(_Z11epsilonDistP9pointDatadPi)
        /*002c*/ 	.word	0x00000000


	//----- nvinfo : EIATTR_REGCOUNT
	.align		4
.L_7:
        /*0030*/ 	.byte	0x04, 0x2f
        /*0032*/ 	.short	(.L_9 - .L_8)
	.align		4
.L_8:
        /*0034*/ 	.word	index@(_Z6warmupPj)
        /*0038*/ 	.word	0x00000008


	//----- nvinfo : EIATTR_FRAME_SIZE
	.align		4
.L_9:
        /*003c*/ 	.byte	0x04, 0x11
        /*003e*/ 	.short	(.L_11 - .L_10)
	.align		4
.L_10:
        /*0040*/ 	.word	index@(_Z6warmupPj)
        /*0044*/ 	.word	0x00000000


	//----- nvinfo : EIATTR_MIN_STACK_SIZE
	.align		4
.L_11:
        /*0048*/ 	.byte	0x04, 0x12
        /*004a*/ 	.short	(.L_13 - .L_12)
	.align		4
.L_12:
        /*004c*/ 	.word	index@(_Z6warmupPj)
        /*0050*/ 	.word	0x00000000


	//----- nvinfo : EIATTR_MIN_STACK_SIZE
	.align		4
.L_13:
        /*0054*/ 	.byte	0x04, 0x12
        /*0056*/ 	.short	(.L_15 - .L_14)
	.align		4
.L_14:
        /*0058*/ 	.word	index@(_Z11epsilonDistP9pointDatadPi)
        /*005c*/ 	.word	0x00000000
.L_15:


//--------------------- .nv.compat                --------------------------
	.section	.nv.compat,"",@"SHT_CUDA_COMPAT_INFO"
	.align	4
        /*0000*/ 	.byte	0x02, 0x09, 0x00, 0x00, 0x02, 0x02, 0x01, 0x00, 0x02, 0x05, 0x05, 0x00, 0x03, 0x07, 0x01, 0x01
        /*0010*/ 	.byte	0x02, 0x03, 0x00, 0x00, 0x02, 0x06, 0x01, 0x00, 0x04, 0x0b, 0x08, 0x00, 0x01, 0x00, 0x00, 0x00
        /*0020*/ 	.byte	0x00, 0x00, 0x00, 0x00


//--------------------- .nv.info._Z6warmupPj      --------------------------
	.section	.nv.info._Z6warmupPj,"",@"SHT_CUDA_INFO"
	.sectionflags	@""
	.align	4


	//----- nvinfo : EIATTR_CUDA_API_VERSION
	.align		4
        /*0000*/ 	.byte	0x04, 0x37
        /*0002*/ 	.short	(.L_17 - .L_16)
.L_16:
        /*0004*/ 	.word	0x00000082


	//----- nvinfo : EIATTR_KPARAM_INFO
	.align		4
.L_17:
        /*0008*/ 	.byte	0x04, 0x17
        /*000a*/ 	.short	(.L_19 - .L_18)
.L_18:
        /*000c*/ 	.word	0x00000000
        /*0010*/ 	.short	0x0000
        /*0012*/ 	.short	0x0000
        /*0014*/ 	.byte	0x00, 0xf5, 0x21, 0x00


	//----- nvinfo : EIATTR_SPARSE_MMA_MASK
	.align		4
.L_19:
        /*0018*/ 	.byte	0x03, 0x50
        /*001a*/ 	.short	0x0000


	//----- nvinfo : EIATTR_MAXREG_COUNT
	.align		4
        /*001c*/ 	.byte	0x03, 0x1b
        /*001e*/ 	.short	0x00ff


	//----- nvinfo : EIATTR_MERCURY_ISA_VERSION
	.align		4
        /*0020*/ 	.byte	0x03, 0x5f
        /*0022*/ 	.short	0x0101


	//----- nvinfo : EIATTR_VRC_CTA_INIT_COUNT
	.align		4
        /*0024*/ 	.byte	0x02, 0x4a
	.zero		1
	.zero		1


	//----- nvinfo : EIATTR_EXIT_INSTR_OFFSETS
	.align		4
        /*0028*/ 	.byte	0x04, 0x1c
        /*002a*/ 	.short	(.L_21 - .L_20)


	//   ....[0]....
.L_20:
        /*002c*/ 	.word	0x00000030


	//   ....[1]....
        /*0030*/ 	.word	0x00000080


	//----- nvinfo : EIATTR_CBANK_PARAM_SIZE
	.align		4
.L_21:
        /*0034*/ 	.byte	0x03, 0x19
        /*0036*/ 	.short	0x0008


	//----- nvinfo : EIATTR_PARAM_CBANK
	.align		4
        /*0038*/ 	.byte	0x04, 0x0a
        /*003a*/ 	.short	(.L_23 - .L_22)
	.align		4
.L_22:
        /*003c*/ 	.word	index@(.nv.constant0._Z6warmupPj)
        /*0040*/ 	.short	0x0380
        /*0042*/ 	.short	0x0008


	//----- nvinfo : EIATTR_SW_WAR
	.align		4
.L_23:
        /*0044*/ 	.byte	0x04, 0x36
        /*0046*/ 	.short	(.L_25 - .L_24)
.L_24:
        /*0048*/ 	.word	0x00000008
.L_25:


//--------------------- .nv.info._Z11epsilonDistP9pointDatadPi --------------------------
	.section	.nv.info._Z11epsilonDistP9pointDatadPi,"",@"SHT_CUDA_INFO"
	.sectionflags	@""
	.align	4


	//----- nvinfo : EIATTR_CUDA_API_VERSION
	.align		4
        /*0000*/ 	.byte	0x04, 0x37
        /*0002*/ 	.short	(.L_27 - .L_26)
.L_26:
        /*0004*/ 	.word	0x00000082


	//----- nvinfo : EIATTR_KPARAM_INFO
	.align		4
.L_27:
        /*0008*/ 	.byte	0x04, 0x17
        /*000a*/ 	.short	(.L_29 - .L_28)
.L_28:
        /*000c*/ 	.word	0x00000000
        /*0010*/ 	.short	0x0002
        /*0012*/ 	.short	0x0010
        /*0014*/ 	.byte	0x00, 0xf5, 0x21, 0x00


	//----- nvinfo : EIATTR_KPARAM_INFO
	.align		4
.L_29:
        /*0018*/ 	.byte	0x04, 0x17
        /*001a*/ 	.short	(.L_31 - .L_30)
.L_30:
        /*001c*/ 	.word	0x00000000
        /*0020*/ 	.short	0x0001
        /*0022*/ 	.short	0x0008
        /*0024*/ 	.byte	0x00, 0xf0, 0x21, 0x00


	//----- nvinfo : EIATTR_KPARAM_INFO
	.align		4
.L_31:
        /*0028*/ 	.byte	0x04, 0x17
        /*002a*/ 	.short	(.L_33 - .L_32)
.L_32:
        /*002c*/ 	.word	0x00000000
        /*0030*/ 	.short	0x0000
        /*0032*/ 	.short	0x0000
        /*0034*/ 	.byte	0x00, 0xf5, 0x21, 0x00


	//----- nvinfo : EIATTR_SPARSE_MMA_MASK
	.align		4
.L_33:
        /*0038*/ 	.byte	0x03, 0x50
        /*003a*/ 	.short	0x0000


	//----- nvinfo : EIATTR_MAXREG_COUNT
	.align		4
        /*003c*/ 	.byte	0x03, 0x1b
        /*003e*/ 	.short	0x00ff


	//----- nvinfo : EIATTR_MERCURY_ISA_VERSION
	.align		4
        /*0040*/ 	.byte	0x03, 0x5f
        /*0042*/ 	.short	0x0101


	//----- nvinfo : EIATTR_INT_WARP_WIDE_INSTR_OFFSETS
	.align		4
        /*0044*/ 	.byte	0x04, 0x31
        /*0046*/ 	.short	(.L_35 - .L_34)


	//   ....[0]....
.L_34:
        /*0048*/ 	.word	0x000006b0


	//   ....[1]....
        /*004c*/ 	.word	0x00000cb0


	//----- nvinfo : EIATTR_VRC_CTA_INIT_COUNT
	.align		4
.L_35:
        /*0050*/ 	.byte	0x02, 0x4a
	.zero		1
	.zero		1


	//----- nvinfo : EIATTR_EXIT_INSTR_OFFSETS
	.align		4
        /*0054*/ 	.byte	0x04, 0x1c
        /*0056*/ 	.short	(.L_37 - .L_36)


	//   ....[0]....
.L_36:
        /*0058*/ 	.word	0x00000060


	//   ....[1]....
        /*005c*/ 	.word	0x00000d40


	//----- nvinfo : EIATTR_CRS_STACK_SIZE
	.align		4
.L_37:
        /*0060*/ 	.byte	0x04, 0x1e
        /*0062*/ 	.short	(.L_39 - .L_38)
.L_38:
        /*0064*/ 	.word	0x00000000


	//----- nvinfo : EIATTR_CBANK_PARAM_SIZE
	.align		4
.L_39:
        /*0068*/ 	.byte	0x03, 0x19
        /*006a*/ 	.short	0x0018


	//----- nvinfo : EIATTR_PARAM_CBANK
	.align		4
        /*006c*/ 	.byte	0x04, 0x0a
        /*006e*/ 	.short	(.L_41 - .L_40)
	.align		4
.L_40:
        /*0070*/ 	.word	index@(.nv.constant0._Z11epsilonDistP9pointDatadPi)
        /*0074*/ 	.short	0x0380
        /*0076*/ 	.short	0x0018


	//----- nvinfo : EIATTR_SW_WAR
	.align		4
.L_41:
        /*0078*/ 	.byte	0x04, 0x36
        /*007a*/ 	.short	(.L_43 - .L_42)
.L_42:
        /*007c*/ 	.word	0x00000008
.L_43:


//--------------------- .nv.callgraph             --------------------------
	.section	.nv.callgraph,"",@"SHT_CUDA_CALLGRAPH"
	.align	4
	.sectionentsize	8
	.align		4
        /*0000*/ 	.word	0x00000000
	.align		4
        /*0004*/ 	.word	0xffffffff
	.align		4
        /*0008*/ 	.word	0x00000000
	.align		4
        /*000c*/ 	.word	0xfffffffe
	.align		4
        /*0010*/ 	.word	0x00000000
	.align		4
        /*0014*/ 	.word	0xfffffffd
	.align		4
        /*0018*/ 	.word	0x00000000
	.align		4
        /*001c*/ 	.word	0xfffffffc


//--------------------- .text._Z6warmupPj         --------------------------
	.section	.text._Z6warmupPj,"ax",@progbits
	.align	128
        .global         _Z6warmupPj
        .type           _Z6warmupPj,@function
        .size           _Z6warmupPj,(.L_x_32 - _Z6warmupPj)
        .other          _Z6warmupPj,@"STO_CUDA_ENTRY STV_DEFAULT"
_Z6warmupPj:
.text._Z6warmupPj:
[----:B------:R-:W-:Y:S01]  /*0000*/  LDC R1, c[0x0][0x37c] ;  /* 0x0000df00ff017b82 */ /* 0x000fe20000000800 */
[----:B------:R-:W0:Y:S02]  /*0010*/  S2R R0, SR_TID.X ;  /* 0x0000000000007919 */ /* 0x000e240000002100 */
[----:B0-----:R-:W-:-:S13]  /*0020*/  ISETP.NE.AND P0, PT, R0, RZ, PT ;  /* 0x000000ff0000720c */ /* 0x001fda0003f05270 */
[----:B------:R-:W-:Y:S05]  /*0030*/  @P0 EXIT ;  /* 0x000000000000094d */ /* 0x000fea0003800000 */
[----:B------:R-:W0:Y:S01]  /*0040*/  LDC.64 R2, c[0x0][0x380] ;  /* 0x0000e000ff027b82 */ /* 0x000e220000000a00 */
[----:B------:R-:W0:Y:S01]  /*0050*/  LDCU.64 UR4, c[0x0][0x358] ;  /* 0x00006b00ff0477ac */ /* 0x000e220008000a00 */
[----:B------:R-:W-:-:S05]  /*0060*/  HFMA2 R5, -RZ, RZ, 0, 3.3080577850341796875e-05 ;  /* 0x0000022bff057431 */ /* 0x000fca00000001ff */
[----:B0-----:R-:W-:Y:S01]  /*0070*/  STG.E desc[UR4][R2.64], R5 ;  /* 0x0000000502007986 */ /* 0x001fe2000c101904 */
[----:B------:R-:W-:Y:S05]  /*0080*/  EXIT ;  /* 0x000000000000794d */ /* 0x000fea0003800000 */
.L_x_0:
[----:B------:R-:W-:-:S00]  /*0090*/  BRA `(.L_x_0) ;  /* 0xfffffffc00fc7947 */ /* 0x000fc0000383ffff */
[----:B------:R-:W-:-:S00]  /*00a0*/  NOP ;  /* 0x0000000000007918 */ /* 0x000fc00000000000 */
        /* <DEDUP_REMOVED lines=13> */
.L_x_32:


//--------------------- .text._Z11epsilonDistP9pointDatadPi --------------------------
	.section	.text._Z11epsilonDistP9pointDatadPi,"ax",@progbits
	.align	128
        .global         _Z11epsilonDistP9pointDatadPi
        .type           _Z11epsilonDistP9pointDatadPi,@function
        .size           _Z11epsilonDistP9pointDatadPi,(.L_x_31 - _Z11epsilonDistP9pointDatadPi)
        .other          _Z11epsilonDistP9pointDatadPi,@"STO_CUDA_ENTRY STV_DEFAULT"
_Z11epsilonDistP9pointDatadPi:
.text._Z11epsilonDistP9pointDatadPi:
[----:B------:R-:W-:Y:S01]  /*0000*/  LDC R1, c[0x0][0x37c] ;  /* 0x0000df00ff017b82 */ /* 0x000fe20000000800 */
[----:B------:R-:W0:Y:S07]  /*0010*/  S2R R5, SR_TID.X ;  /* 0x0000000000057919 */ /* 0x000e2e0000002100 */
[----:B------:R-:W0:Y:S08]  /*0020*/  S2UR UR4, SR_CTAID.X ;  /* 0x00000000000479c3 */ /* 0x000e300000002500 */
[----:B------:R-:W0:Y:S02]  /*0030*/  LDC R0, c[0x0][0x360] ;  /* 0x0000d800ff007b82 */ /* 0x000e240000000800 */
[----:B0-----:R-:W-:-:S05]  /*0040*/  IMAD R5, R0, UR4, R5 ;  /* 0x0000000400057c24 */ /* 0x001fca000f8e0205 */
[----:B------:R-:W-:-:S13]  /*0050*/  ISETP.GT.U32.AND P0, PT, R5, 0x1869f, PT ;  /* 0x0001869f0500780c */ /* 0x000fda0003f04070 */
[----:B------:R-:W-:Y:S05]  /*0060*/  @P0 EXIT ;  /* 0x000000000000094d */ /* 0x000fea0003800000 */
[----:B------:R-:W0:Y:S01]  /*0070*/  LDCU.64 UR4, c[0x0][0x380] ;  /* 0x00007000ff0477ac */ /* 0x000e220008000a00 */
[----:B------:R-:W1:Y:S01]  /*0080*/  LDC.64 R2, c[0x0][0x380] ;  /* 0x0000e000ff027b82 */ /* 0x000e620000000a00 */
[----:B------:R-:W2:Y:S01]  /*0090*/  LDCU.64 UR6, c[0x0][0x358] ;  /* 0x00006b00ff0677ac */ /* 0x000ea20008000a00 */
[----:B------:R-:W3:Y:S01]  /*00a0*/  LDCU.64 UR10, c[0x0][0x388] ;  /* 0x00007100ff0a77ac */ /* 0x000ee20008000a00 */
[----:B0-----:R-:W-:-:S04]  /*00b0*/  UIADD3 UR4, UP0, UPT, UR4, 0x10, URZ ;  /* 0x0000001004047890 */ /* 0x001fc8000ff1e0ff */
[----:B------:R-:W-:Y:S02]  /*00c0*/  UIADD3.X UR5, UPT, UPT, URZ, UR5, URZ, UP0, !UPT ;  /* 0x00000005ff057290 */ /* 0x000fe400087fe4ff */
[----:B------:R-:W-:Y:S01]  /*00d0*/  IMAD.U32 R4, RZ, RZ, UR4 ;  /* 0x00000004ff047e24 */ /* 0x000fe2000f8e00ff */
[----:B------:R-:W-:Y:S01]  /*00e0*/  UMOV UR4, URZ ;  /* 0x000000ff00047c82 */ /* 0x000fe20008000000 */
[----:B-1----:R-:W-:-:S04]  /*00f0*/  IMAD.WIDE.U32 R2, R5, 0x10, R2 ;  /* 0x0000001005027825 */ /* 0x002fc800078e0002 */
[----:B--23--:R-:W-:-:S07]  /*0100*/  IMAD.U32 R5, RZ, RZ, UR5 ;  /* 0x00000005ff057e24 */ /* 0x00cfce000f8e00ff */
.L_x_23:
[----:B0-----:R-:W2:Y:S04]  /*0110*/  LDG.E.64 R6, desc[UR6][R2.64] ;  /* 0x0000000602067981 */ /* 0x001ea8000c1e1b00 */
[----:B------:R-:W2:Y:S01]  /*0120*/  LDG.E.64 R8, desc[UR6][R4.64+-0x10] ;  /* 0xfffff00604087981 */ /* 0x000ea2000c1e1b00 */
[----:B------:R-:W-:Y:S01]  /*0130*/  BSSY.RECONVERGENT B0, `(.L_x_1) ;  /* 0x0000007000007945 */ /* 0x000fe20003800200 */
[----:B------:R-:W-:Y:S01]  /*0140*/  UIADD3 UR4, UPT, UPT, UR4, 0x2, URZ ;  /* 0x0000000204047890 */ /* 0x000fe2000fffe0ff */
[----:B------:R-:W-:-:S03]  /*0150*/  MOV R0, 0x1a0 ;  /* 0x000001a000007802 */ /* 0x000fc60000000f00 */
[----:B------:R-:W-:Y:S01]  /*0160*/  UISETP.NE.AND UP0, UPT, UR4, 0x186a0, UPT ;  /* 0x000186a00400788c */ /* 0x000fe2000bf05270 */
[----:B--2---:R-:W-:-:S08]  /*0170*/  DADD R8, R6, -R8 ;  /* 0x0000000006087229 */ /* 0x004fd00000000808 */
[----:B------:R-:W-:-:S11]  /*0180*/  DADD R26, -RZ, |R8| ;  /* 0x00000000ff1a7229 */ /* 0x000fd60000000508 */
[----:B------:R-:W-:Y:S05]  /*0190*/  CALL.REL.NOINC `($_Z11epsilonDistP9pointDatadPi$__internal_accurate_pow) ;  /* 0x0000000c00a07944 */ /* 0x000fea0003c00000 */
[----:B------:R-:W-:Y:S05]  /*01a0*/  BSYNC.RECONVERGENT B0 ;  /* 0x0000000000007941 */ /* 0x000fea0003800200 */
.L_x_1:
[----:B------:R-:W2:Y:S04]  /*01b0*/  LDG.E.64 R10, desc[UR6][R2.64+0x8] ;  /* 0x00000806020a7981 */ /* 0x000ea8000c1e1b00 */
[----:B------:R-:W2:Y:S01]  /*01c0*/  LDG.E.64 R16, desc[UR6][R4.64+-0x8] ;  /* 0xfffff80604107981 */ /* 0x000ea2000c1e1b00 */
[C---:B------:R-:W-:Y:S01]  /*01d0*/  DADD R14, R8.reuse, 2 ;  /* 0x40000000080e7429 */ /* 0x040fe20000000000 */
[----:B------:R-:W-:Y:S01]  /*01e0*/  BSSY.RECONVERGENT B0, `(.L_x_2) ;  /* 0x0000011000007945 */ /* 0x000fe20003800200 */
[C---:B------:R-:W-:Y:S02]  /*01f0*/  DSETP.NEU.AND P1, PT, R8.reuse, RZ, PT ;  /* 0x000000ff0800722a */ /* 0x040fe40003f2d000 */
[----:B------:R-:W-:-:S04]  /*0200*/  DSETP.NEU.AND P0, PT, R8, 1, PT ;  /* 0x3ff000000800742a */ /* 0x000fc80003f0d000 */
[----:B------:R-:W-:Y:S02]  /*0210*/  FSEL R12, R12, RZ, P1 ;  /* 0x000000ff0c0c7208 */ /* 0x000fe40000800000 */
[----:B------:R-:W-:Y:S02]  /*0220*/  LOP3.LUT R0, R15, 0x7ff00000, RZ, 0xc0, !PT ;  /* 0x7ff000000f007812 */ /* 0x000fe400078ec0ff */
[----:B------:R-:W-:Y:S02]  /*0230*/  FSEL R13, R20, RZ, P1 ;  /* 0x000000ff140d7208 */ /* 0x000fe40000800000 */
[----:B------:R-:W-:Y:S01]  /*0240*/  ISETP.NE.AND P2, PT, R0, 0x7ff00000, PT ;  /* 0x7ff000000000780c */ /* 0x000fe20003f45270 */
[----:B--2---:R-:W-:-:S08]  /*0250*/  DADD R10, R10, -R16 ;  /* 0x000000000a0a7229 */ /* 0x004fd00000000810 */
[----:B------:R-:W-:-:S10]  /*0260*/  DADD R14, -RZ, |R10| ;  /* 0x00000000ff0e7229 */ /* 0x000fd4000000050a */
[----:B------:R-:W-:Y:S01]  /*0270*/  IMAD.MOV.U32 R26, RZ, RZ, R14 ;  /* 0x000000ffff1a7224 */ /* 0x000fe200078e000e */
[----:B------:R-:W-:Y:S06]  /*0280*/  @P2 BRA `(.L_x_3) ;  /* 0x0000000000182947 */ /* 0x000fec0003800000 */
[----:B------:R-:W-:-:S14]  /*0290*/  DSETP.NAN.AND P1, PT, R8, R8, PT ;  /* 0x000000080800722a */ /* 0x000fdc0003f28000 */
[----:B------:R-:W-:Y:S01]  /*02a0*/  @P1 DADD R12, R8, 2 ;  /* 0x40000000080c1429 */ /* 0x000fe20000000000 */
[----:B------:R-:W-:Y:S10]  /*02b0*/  @P1 BRA `(.L_x_3) ;  /* 0x00000000000c1947 */ /* 0x000ff40003800000 */
[----:B------:R-:W-:-:S14]  /*02c0*/  DSETP.NEU.AND P1, PT, |R8|, +INF , PT ;  /* 0x7ff000000800742a */ /* 0x000fdc0003f2d200 */
[----:B------:R-:W-:Y:S02]  /*02d0*/  @!P1 IMAD.MOV.U32 R12, RZ, RZ, 0x0 ;  /* 0x00000000ff0c9424 */ /* 0x000fe400078e00ff */
[----:B------:R-:W-:-:S07]  /*02e0*/  @!P1 IMAD.MOV.U32 R13, RZ, RZ, 0x7ff00000 ;  /* 0x7ff00000ff0d9424 */ /* 0x000fce00078e00ff */
.L_x_3:
[----:B------:R-:W-:Y:S05]  /*02f0*/  BSYNC.RECONVERGENT B0 ;  /* 0x0000000000007941 */ /* 0x000fea0003800200 */
.L_x_2:
[----:B------:R-:W-:Y:S01]  /*0300*/  BSSY.RECONVERGENT B0, `(.L_x_4) ;  /* 0x0000006000007945 */ /* 0x000fe20003800200 */
[----:B------:R-:W-:Y:S01]  /*0310*/  FSEL R8, R12, RZ, P0 ;  /* 0x000000ff0c087208 */ /* 0x000fe20000000000 */
[----:B------:R-:W-:Y:S01]  /*0320*/  IMAD.MOV.U32 R27, RZ, RZ, R15 ;  /* 0x000000ffff1b7224 */ /* 0x000fe200078e000f */
[----:B------:R-:W-:Y:S02]  /*0330*/  FSEL R9, R13, 1.875, P0 ;  /* 0x3ff000000d097808 */ /* 0x000fe40000000000 */
[----:B------:R-:W-:-:S07]  /*0340*/  MOV R0, 0x360 ;  /* 0x0000036000007802 */ /* 0x000fce0000000f00 */
[----:B------:R-:W-:Y:S05]  /*0350*/  CALL.REL.NOINC `($_Z11epsilonDistP9pointDatadPi$__internal_accurate_pow) ;  /* 0x0000000c00307944 */ /* 0x000fea0003c00000 */
[----:B------:R-:W-:Y:S05]  /*0360*/  BSYNC.RECONVERGENT B0 ;  /* 0x0000000000007941 */ /* 0x000fea0003800200 */
.L_x_4:
[C---:B------:R-:W-:Y:S01]  /*0370*/  DADD R14, R10.reuse, 2 ;  /* 0x400000000a0e7429 */ /* 0x040fe20000000000 */
[----:B------:R-:W-:Y:S01]  /*0380*/  BSSY.RECONVERGENT B0, `(.L_x_5) ;  /* 0x000000e000007945 */ /* 0x000fe20003800200 */
[C---:B------:R-:W-:Y:S02]  /*0390*/  DSETP.NEU.AND P1, PT, R10.reuse, RZ, PT ;  /* 0x000000ff0a00722a */ /* 0x040fe40003f2d000 */
[----:B------:R-:W-:-:S04]  /*03a0*/  DSETP.NEU.AND P0, PT, R10, 1, PT ;  /* 0x3ff000000a00742a */ /* 0x000fc80003f0d000 */
[----:B------:R-:W-:Y:S02]  /*03b0*/  FSEL R12, R12, RZ, P1 ;  /* 0x000000ff0c0c7208 */ /* 0x000fe40000800000 */
[----:B------:R-:W-:Y:S02]  /*03c0*/  LOP3.LUT R14, R15, 0x7ff00000, RZ, 0xc0, !PT ;  /* 0x7ff000000f0e7812 */ /* 0x000fe400078ec0ff */
[----:B------:R-:W-:Y:S02]  /*03d0*/  FSEL R13, R20, RZ, P1 ;  /* 0x000000ff140d7208 */ /* 0x000fe40000800000 */
[----:B------:R-:W-:-:S13]  /*03e0*/  ISETP.NE.AND P2, PT, R14, 0x7ff00000, PT ;  /* 0x7ff000000e00780c */ /* 0x000fda0003f45270 */
[----:B------:R-:W-:Y:S05]  /*03f0*/  @P2 BRA `(.L_x_6) ;  /* 0x0000000000182947 */ /* 0x000fea0003800000 */
[----:B------:R-:W-:-:S14]  /*0400*/  DSETP.NAN.AND P1, PT, R10, R10, PT ;  /* 0x0000000a0a00722a */ /* 0x000fdc0003f28000 */
[----:B------:R-:W-:Y:S01]  /*0410*/  @P1 DADD R12, R10, 2 ;  /* 0x400000000a0c1429 */ /* 0x000fe20000000000 */
[----:B------:R-:W-:Y:S10]  /*0420*/  @P1 BRA `(.L_x_6) ;  /* 0x00000000000c1947 */ /* 0x000ff40003800000 */
[----:B------:R-:W-:-:S14]  /*0430*/  DSETP.NEU.AND P1, PT, |R10|, +INF , PT ;  /* 0x7ff000000a00742a */ /* 0x000fdc0003f2d200 */
[----:B------:R-:W-:Y:S01]  /*0440*/  @!P1 MOV R12, 0x0 ;  /* 0x00000000000c9802 */ /* 0x000fe20000000f00 */
[----:B------:R-:W-:-:S07]  /*0450*/  @!P1 IMAD.MOV.U32 R13, RZ, RZ, 0x7ff00000 ;  /* 0x7ff00000ff0d9424 */ /* 0x000fce00078e00ff */
.L_x_6:
[----:B------:R-:W-:Y:S05]  /*0460*/  BSYNC.RECONVERGENT B0 ;  /* 0x0000000000007941 */ /* 0x000fea0003800200 */
.L_x_5:
[----:B------:R-:W-:Y:S01]  /*0470*/  FSEL R12, R12, RZ, P0 ;  /* 0x000000ff0c0c7208 */ /* 0x000fe20000000000 */
[----:B------:R-:W-:Y:S01]  /*0480*/  IMAD.MOV.U32 R14, RZ, RZ, 0x0 ;  /* 0x00000000ff0e7424 */ /* 0x000fe200078e00ff */
[----:B------:R-:W-:Y:S01]  /*0490*/  FSEL R13, R13, 1.875, P0 ;  /* 0x3ff000000d0d7808 */ /* 0x000fe20000000000 */
[----:B------:R-:W-:Y:S01]  /*04a0*/  IMAD.MOV.U32 R15, RZ, RZ, 0x3fd80000 ;  /* 0x3fd80000ff0f7424 */ /* 0x000fe200078e00ff */
[----:B------:R-:W-:Y:S04]  /*04b0*/  BSSY.RECONVERGENT B0, `(.L_x_7) ;  /* 0x000001a000007945 */ /* 0x000fe80003800200 */
[----:B------:R-:W-:-:S06]  /*04c0*/  DADD R12, R8, R12 ;  /* 0x00000000080c7229 */ /* 0x000fcc000000000c */
[----:B------:R-:W0:Y:S04]  /*04d0*/  MUFU.RSQ64H R11, R13 ;  /* 0x0000000d000b7308 */ /* 0x000e280000001c00 */
[----:B------:R-:W-:-:S05]  /*04e0*/  VIADD R10, R13, 0xfcb00000 ;  /* 0xfcb000000d0a7836 */ /* 0x000fca0000000000 */
[----:B------:R-:W-:Y:S01]  /*04f0*/  ISETP.GE.U32.AND P0, PT, R10, 0x7ca00000, PT ;  /* 0x7ca000000a00780c */ /* 0x000fe20003f06070 */
[----:B0-----:R-:W-:-:S08]  /*0500*/  DMUL R8, R10, R10 ;  /* 0x0000000a0a087228 */ /* 0x001fd00000000000 */
[----:B------:R-:W-:-:S08]  /*0510*/  DFMA R8, R12, -R8, 1 ;  /* 0x3ff000000c08742b */ /* 0x000fd00000000808 */
[----:B------:R-:W-:Y:S02]  /*0520*/  DFMA R14, R8, R14, 0.5 ;  /* 0x3fe00000080e742b */ /* 0x000fe4000000000e */
[----:B------:R-:W-:-:S08]  /*0530*/  DMUL R8, R10, R8 ;  /* 0x000000080a087228 */ /* 0x000fd00000000000 */
[----:B------:R-:W-:-:S08]  /*0540*/  DFMA R18, R14, R8, R10 ;  /* 0x000000080e12722b */ /* 0x000fd0000000000a */
[----:B------:R-:W-:Y:S02]  /*0550*/  DMUL R14, R12, R18 ;  /* 0x000000120c0e7228 */ /* 0x000fe40000000000 */
[----:B------:R-:W-:Y:S01]  /*0560*/  VIADD R9, R19, 0xfff00000 ;  /* 0xfff0000013097836 */ /* 0x000fe20000000000 */
[----:B------:R-:W-:-:S05]  /*0570*/  MOV R8, R18 ;  /* 0x0000001200087202 */ /* 0x000fca0000000f00 */
[----:B------:R-:W-:-:S08]  /*0580*/  DFMA R20, R14, -R14, R12 ;  /* 0x8000000e0e14722b */ /* 0x000fd0000000000c */
[----:B------:R-:W-:Y:S01]  /*0590*/  DFMA R16, R20, R8, R14 ;  /* 0x000000081410722b */ /* 0x000fe2000000000e */
[----:B------:R-:W-:Y:S10]  /*05a0*/  @!P0 BRA `(.L_x_8) ;  /* 0x0000000000288947 */ /* 0x000ff40003800000 */
[----:B------:R-:W-:Y:S01]  /*05b0*/  IMAD.MOV.U32 R8, RZ, RZ, R12 ;  /* 0x000000ffff087224 */ /* 0x000fe200078e000c */
[----:B------:R-:W-:Y:S01]  /*05c0*/  MOV R11, R9 ;  /* 0x00000009000b7202 */ /* 0x000fe20000000f00 */
[----:B------:R-:W-:Y:S01]  /*05d0*/  IMAD.MOV.U32 R16, RZ, RZ, R10 ;  /* 0x000000ffff107224 */ /* 0x000fe200078e000a */
[----:B------:R-:W-:Y:S01]  /*05e0*/  MOV R10, 0x630 ;  /* 0x00000630000a7802 */ /* 0x000fe20000000f00 */
[----:B------:R-:W-:Y:S02]  /*05f0*/  IMAD.MOV.U32 R0, RZ, RZ, R18 ;  /* 0x000000ffff007224 */ /* 0x000fe400078e0012 */
[----:B------:R-:W-:Y:S02]  /*0600*/  IMAD.MOV.U32 R12, RZ, RZ, R20 ;  /* 0x000000ffff0c7224 */ /* 0x000fe400078e0014 */
[----:B------:R-:W-:-:S07]  /*0610*/  IMAD.MOV.U32 R17, RZ, RZ, R21 ;  /* 0x000000ffff117224 */ /* 0x000fce00078e0015 */
[----:B------:R-:W-:Y:S05]  /*0620*/  CALL.REL.NOINC `($__internal_0_$__cuda_sm20_dsqrt_rn_f64_mediumpath_v1) ;  /* 0x0000000400c87944 */ /* 0x000fea0003c00000 */
[----:B------:R-:W-:Y:S02]  /*0630*/  IMAD.MOV.U32 R16, RZ, RZ, R14 ;  /* 0x000000ffff107224 */ /* 0x000fe400078e000e */
[----:B------:R-:W-:-:S07]  /*0640*/  IMAD.MOV.U32 R17, RZ, RZ, R15 ;  /* 0x000000ffff117224 */ /* 0x000fce00078e000f */
.L_x_8:
[----:B------:R-:W-:Y:S05]  /*0650*/  BSYNC.RECONVERGENT B0 ;  /* 0x0000000000007941 */ /* 0x000fea0003800200 */
.L_x_7:
[----:B------:R-:W-:Y:S01]  /*0660*/  DSETP.GTU.AND P0, PT, R16, UR10, PT ;  /* 0x0000000a10007e2a */ /* 0x000fe2000bf0c000 */
[----:B------:R-:W-:-:S13]  /*0670*/  BSSY.RECONVERGENT B0, `(.L_x_9) ;  /* 0x000000a000007945 */ /* 0x000fda0003800200 */
[----:B------:R-:W-:Y:S05]  /*0680*/  @P0 BRA `(.L_x_10) ;  /* 0x0000000000200947 */ /* 0x000fea0003800000 */
[----:B------:R-:W0:Y:S01]  /*0690*/  S2R R0, SR_LANEID ;  /* 0x0000000000007919 */ /* 0x000e220000000000 */
[----:B------:R-:W1:Y:S01]  /*06a0*/  LDC.64 R8, c[0x0][0x390] ;  /* 0x0000e400ff087b82 */ /* 0x000e620000000a00 */
[----:B------:R-:W-:Y:S02]  /*06b0*/  VOTEU.ANY UR5, UPT, PT ;  /* 0x0000000000057886 */ /* 0x000fe400038e0100 */
[----:B------:R-:W-:Y:S02]  /*06c0*/  UFLO.U32 UR8, UR5 ;  /* 0x00000005000872bd */ /* 0x000fe400080e0000 */
[----:B------:R-:W1:Y:S04]  /*06d0*/  POPC R11, UR5 ;  /* 0x00000005000b7d09 */ /* 0x000e680008000000 */
[----:B0-----:R-:W-:-:S13]  /*06e0*/  ISETP.EQ.U32.AND P0, PT, R0, UR8, PT ;  /* 0x0000000800007c0c */ /* 0x001fda000bf02070 */
[----:B-1----:R0:W-:Y:S04]  /*06f0*/  @P0 REDG.E.ADD.STRONG.GPU desc[UR6][R8.64], R11 ;  /* 0x0000000b0800098e */ /* 0x0021e8000c12e106 */
[----:B------:R0:W5:Y:S02]  /*0700*/  LDG.E.64 R6, desc[UR6][R2.64] ;  /* 0x0000000602067981 */ /* 0x000164000c1e1b00 */
.L_x_10:
[----:B------:R-:W-:Y:S05]  /*0710*/  BSYNC.RECONVERGENT B0 ;  /* 0x0000000000007941 */ /* 0x000fea0003800200 */
.L_x_9:
[----:B0-----:R-:W2:Y:S01]  /*0720*/  LDG.E.64 R8, desc[UR6][R4.64] ;  /* 0x0000000604087981 */ /* 0x001ea2000c1e1b00 */
[----:B------:R-:W-:Y:S01]  /*0730*/  BSSY.RECONVERGENT B0, `(.L_x_11) ;  /* 0x0000005000007945 */ /* 0x000fe20003800200 */
[----:B------:R-:W-:Y:S01]  /*0740*/  MOV R0, 0x780 ;  /* 0x0000078000007802 */ /* 0x000fe20000000f00 */
[----:B--2--5:R-:W-:-:S08]  /*0750*/  DADD R8, -R8, R6 ;  /* 0x0000000008087229 */ /* 0x024fd00000000106 */
[----:B------:R-:W-:-:S11]  /*0760*/  DADD R26, -RZ, |R8| ;  /* 0x00000000ff1a7229 */ /* 0x000fd60000000508 */
[----:B------:R-:W-:Y:S05]  /*0770*/  CALL.REL.NOINC `($_Z11epsilonDistP9pointDatadPi$__internal_accurate_pow) ;  /* 0x0000000800287944 */ /* 0x000fea0003c00000 */
[----:B------:R-:W-:Y:S05]  /*0780*/  BSYNC.RECONVERGENT B0 ;  /* 0x0000000000007941 */ /* 0x000fea0003800200 */
.L_x_11:
[C---:B------:R-:W-:Y:S01]  /*0790*/  DADD R6, R8.reuse, 2 ;  /* 0x4000000008067429 */ /* 0x040fe20000000000 */
[----:B------:R-:W-:Y:S01]  /*07a0*/  BSSY.RECONVERGENT B0, `(.L_x_12) ;  /* 0x000000f000007945 */ /* 0x000fe20003800200 */
[----:B------:R-:W-:-:S06]  /*07b0*/  DSETP.NEU.AND P0, PT, R8, RZ, PT ;  /* 0x000000ff0800722a */ /* 0x000fcc0003f0d000 */
[----:B------:R-:W-:Y:S02]  /*07c0*/  FSEL R12, R12, RZ, P0 ;  /* 0x000000ff0c0c7208 */ /* 0x000fe40000000000 */
[----:B------:R-:W-:Y:S02]  /*07d0*/  LOP3.LUT R6, R7, 0x7ff00000, RZ, 0xc0, !PT ;  /* 0x7ff0000007067812 */ /* 0x000fe400078ec0ff */
[----:B------:R-:W-:Y:S02]  /*07e0*/  FSEL R13, R20, RZ, P0 ;  /* 0x000000ff140d7208 */ /* 0x000fe40000000000 */
[----:B------:R-:W-:-:S13]  /*07f0*/  ISETP.NE.AND P1, PT, R6, 0x7ff00000, PT ;  /* 0x7ff000000600780c */ /* 0x000fda0003f25270 */
[----:B------:R-:W-:Y:S05]  /*0800*/  @P1 BRA `(.L_x_13) ;  /* 0x0000000000201947 */ /* 0x000fea0003800000 */
[----:B------:R-:W-:-:S14]  /*0810*/  DSETP.NAN.AND P0, PT, R8, R8, PT ;  /* 0x000000080800722a */ /* 0x000fdc0003f08000 */
[----:B------:R-:W-:Y:S05]  /*0820*/  @P0 BRA `(.L_x_14) ;  /* 0x0000000000140947 */ /* 0x000fea0003800000 */
[----:B------:R-:W-:-:S14]  /*0830*/  DSETP.NEU.AND P0, PT, |R8|, +INF , PT ;  /* 0x7ff000000800742a */ /* 0x000fdc0003f0d200 */
[----:B------:R-:W-:Y:S05]  /*0840*/  @P0 BRA `(.L_x_13) ;  /* 0x0000000000100947 */ /* 0x000fea0003800000 */
[----:B------:R-:W-:Y:S02]  /*0850*/  IMAD.MOV.U32 R12, RZ, RZ, 0x0 ;  /* 0x00000000ff0c7424 */ /* 0x000fe400078e00ff */
[----:B------:R-:W-:Y:S01]  /*0860*/  IMAD.MOV.U32 R13, RZ, RZ, 0x7ff00000 ;  /* 0x7ff00000ff0d7424 */ /* 0x000fe200078e00ff */
[----:B------:R-:W-:Y:S06]  /*0870*/  BRA `(.L_x_13) ;  /* 0x0000000000047947 */ /* 0x000fec0003800000 */
.L_x_14:
[----:B------:R-:W-:-:S11]  /*0880*/  DADD R12, R8, 2 ;  /* 0x40000000080c7429 */ /* 0x000fd60000000000 */
.L_x_13:
[----:B------:R-:W-:Y:S05]  /*0890*/  BSYNC.RECONVERGENT B0 ;  /* 0x0000000000007941 */ /* 0x000fea0003800200 */
.L_x_12:
[----:B------:R-:W2:Y:S04]  /*08a0*/  LDG.E.64 R6, desc[UR6][R2.64+0x8] ;  /* 0x0000080602067981 */ /* 0x000ea8000c1e1b00 */
[----:B------:R-:W2:Y:S01]  /*08b0*/  LDG.E.64 R10, desc[UR6][R4.64+0x8] ;  /* 0x00000806040a7981 */ /* 0x000ea2000c1e1b00 */
[----:B------:R-:W-:Y:S01]  /*08c0*/  DSETP.NEU.AND P0, PT, R8, 1, PT ;  /* 0x3ff000000800742a */ /* 0x000fe20003f0d000 */
[----:B------:R-:W-:Y:S01]  /*08d0*/  BSSY.RECONVERGENT B0, `(.L_x_15) ;  /* 0x0000007000007945 */ /* 0x000fe20003800200 */
[----:B------:R-:W-:-:S04]  /*08e0*/  MOV R0, 0x940 ;  /* 0x0000094000007802 */ /* 0x000fc80000000f00 */
[----:B------:R-:W-:Y:S02]  /*08f0*/  FSEL R8, R12, RZ, P0 ;  /* 0x000000ff0c087208 */ /* 0x000fe40000000000 */
[----:B------:R-:W-:Y:S01]  /*0900*/  FSEL R9, R13, 1.875, P0 ;  /* 0x3ff000000d097808 */ /* 0x000fe20000000000 */
[----:B--2---:R-:W-:-:S08]  /*0910*/  DADD R6, R6, -R10 ;  /* 0x0000000006067229 */ /* 0x004fd0000000080a */
[----:B------:R-:W-:-:S11]  /*0920*/  DADD R26, -RZ, |R6| ;  /* 0x00000000ff1a7229 */ /* 0x000fd60000000506 */
[----:B------:R-:W-:Y:S05]  /*0930*/  CALL.REL.NOINC `($_Z11epsilonDistP9pointDatadPi$__internal_accurate_pow) ;  /* 0x0000000400b87944 */ /* 0x000fea0003c00000 */
[----:B------:R-:W-:Y:S05]  /*0940*/  BSYNC.RECONVERGENT B0 ;  /* 0x0000000000007941 */ /* 0x000fea0003800200 */
.L_x_15:
        /* <DEDUP_REMOVED lines=12> */
[----:B------:R-:W-:Y:S01]  /*0a10*/  IMAD.MOV.U32 R12, RZ, RZ, 0x0 ;  /* 0x00000000ff0c7424 */ /* 0x000fe200078e00ff */
[----:B------:R-:W-:Y:S01]  /*0a20*/  MOV R13, 0x7ff00000 ;  /* 0x7ff00000000d7802 */ /* 0x000fe20000000f00 */
[----:B------:R-:W-:Y:S06]  /*0a30*/  BRA `(.L_x_17) ;  /* 0x0000000000047947 */ /* 0x000fec0003800000 */
.L_x_18:
[----:B------:R-:W-:-:S11]  /*0a40*/  DADD R12, R6, 2 ;  /* 0x40000000060c7429 */ /* 0x000fd60000000000 */
.L_x_17:
[----:B------:R-:W-:Y:S05]  /*0a50*/  BSYNC.RECONVERGENT B0 ;  /* 0x0000000000007941 */ /* 0x000fea0003800200 */
.L_x_16:
[----:B------:R-:W-:Y:S01]  /*0a60*/  DSETP.NEU.AND P0, PT, R6, 1, PT ;  /* 0x3ff000000600742a */ /* 0x000fe20003f0d000 */
[----:B------:R-:W-:Y:S01]  /*0a70*/  IMAD.MOV.U32 R10, RZ, RZ, 0x0 ;  /* 0x00000000ff0a7424 */ /* 0x000fe200078e00ff */
[----:B------:R-:W-:Y:S01]  /*0a80*/  BSSY.RECONVERGENT B0, `(.L_x_19) ;  /* 0x000001d000007945 */ /* 0x000fe20003800200 */
[----:B------:R-:W-:-:S03]  /*0a90*/  IMAD.MOV.U32 R11, RZ, RZ, 0x3fd80000 ;  /* 0x3fd80000ff0b7424 */ /* 0x000fc600078e00ff */
[----:B------:R-:W-:Y:S02]  /*0aa0*/  FSEL R12, R12, RZ, P0 ;  /* 0x000000ff0c0c7208 */ /* 0x000fe40000000000 */
[----:B------:R-:W-:-:S06]  /*0ab0*/  FSEL R13, R13, 1.875, P0 ;  /* 0x3ff000000d0d7808 */ /* 0x000fcc0000000000 */
        /* <DEDUP_REMOVED lines=10> */
[----:B------:R-:W-:Y:S02]  /*0b60*/  VIADD R9, R17, 0xfff00000 ;  /* 0xfff0000011097836 */ /* 0x000fe40000000000 */
[----:B------:R-:W-:-:S04]  /*0b70*/  IMAD.MOV.U32 R8, RZ, RZ, R16 ;  /* 0x000000ffff087224 */ /* 0x000fc800078e0010 */
[----:B------:R-:W-:-:S08]  /*0b80*/  DFMA R18, R10, -R10, R12 ;  /* 0x8000000a0a12722b */ /* 0x000fd0000000000c */
[----:B------:R-:W-:Y:S01]  /*0b90*/  DFMA R14, R18, R8, R10 ;  /* 0x00000008120e722b */ /* 0x000fe2000000000a */
[----:B------:R-:W-:Y:S10]  /*0ba0*/  @!P0 BRA `(.L_x_20) ;  /* 0x0000000000288947 */ /* 0x000ff40003800000 */
[----:B------:R-:W-:Y:S01]  /*0bb0*/  MOV R0, R16 ;  /* 0x0000001000007202 */ /* 0x000fe20000000f00 */
[----:B------:R-:W-:Y:S01]  /*0bc0*/  IMAD.MOV.U32 R8, RZ, RZ, R12 ;  /* 0x000000ffff087224 */ /* 0x000fe200078e000c */
[----:B------:R-:W-:Y:S01]  /*0bd0*/  MOV R16, R6 ;  /* 0x0000000600107202 */ /* 0x000fe20000000f00 */
[----:B------:R-:W-:Y:S01]  /*0be0*/  IMAD.MOV.U32 R14, RZ, RZ, R10 ;  /* 0x000000ffff0e7224 */ /* 0x000fe200078e000a */
[----:B------:R-:W-:Y:S01]  /*0bf0*/  MOV R10, 0xc50 ;  /* 0x00000c50000a7802 */ /* 0x000fe20000000f00 */
[----:B------:R-:W-:Y:S02]  /*0c00*/  IMAD.MOV.U32 R15, RZ, RZ, R11 ;  /* 0x000000ffff0f7224 */ /* 0x000fe400078e000b */
[----:B------:R-:W-:Y:S02]  /*0c10*/  IMAD.MOV.U32 R12, RZ, RZ, R18 ;  /* 0x000000ffff0c7224 */ /* 0x000fe400078e0012 */
[----:B------:R-:W-:Y:S02]  /*0c20*/  IMAD.MOV.U32 R17, RZ, RZ, R19 ;  /* 0x000000ffff117224 */ /* 0x000fe400078e0013 */
[----:B------:R-:W-:-:S07]  /*0c30*/  IMAD.MOV.U32 R11, RZ, RZ, R9 ;  /* 0x000000ffff0b7224 */ /* 0x000fce00078e0009 */
[----:B------:R-:W-:Y:S05]  /*0c40*/  CALL.REL.NOINC `($__internal_0_$__cuda_sm20_dsqrt_rn_f64_mediumpath_v1) ;  /* 0x0000000000407944 */ /* 0x000fea0003c00000 */
.L_x_20:
[----:B------:R-:W-:Y:S05]  /*0c50*/  BSYNC.RECONVERGENT B0 ;  /* 0x0000000000007941 */ /* 0x000fea0003800200 */
.L_x_19:
        /* <DEDUP_REMOVED lines=9> */
[----:B-1----:R0:W-:Y:S02]  /*0cf0*/  @P0 REDG.E.ADD.STRONG.GPU desc[UR6][R6.64], R9 ;  /* 0x000000090600098e */ /* 0x0021e4000c12e106 */
.L_x_22:
[----:B------:R-:W-:Y:S05]  /*0d00*/  BSYNC.RECONVERGENT B0 ;  /* 0x0000000000007941 */ /* 0x000fea0003800200 */
.L_x_21:
[----:B------:R-:W-:-:S05]  /*0d10*/  IADD3 R4, P0, PT, R4, 0x20, RZ ;  /* 0x0000002004047810 */ /* 0x000fca0007f1e0ff */
[----:B------:R-:W-:Y:S01]  /*0d20*/  IMAD.X R5, RZ, RZ, R5, P0 ;  /* 0x000000ffff057224 */ /* 0x000fe200000e0605 */
[----:B------:R-:W-:Y:S07]  /*0d30*/  BRA.U UP0, `(.L_x_23) ;  /* 0xfffffff100f47547 */ /* 0x000fee000b83ffff */
[----:B------:R-:W-:Y:S05]  /*0d40*/  EXIT ;  /* 0x000000000000794d */ /* 0x000fea0003800000 */
        .weak           $__internal_0_$__cuda_sm20_dsqrt_rn_f64_mediumpath_v1
        .type           $__internal_0_$__cuda_sm20_dsqrt_rn_f64_mediumpath_v1,@function
        .size           $__internal_0_$__cuda_sm20_dsqrt_rn_f64_mediumpath_v1,($_Z11epsilonDistP9pointDatadPi$__internal_accurate_pow - $__internal_0_$__cuda_sm20_dsqrt_rn_f64_mediumpath_v1)
$__internal_0_$__cuda_sm20_dsqrt_rn_f64_mediumpath_v1:
[----:B------:R-:W-:Y:S01]  /*0d50*/  ISETP.GE.U32.AND P0, PT, R16, -0x3400000, PT ;  /* 0xfcc000001000780c */ /* 0x000fe20003f06070 */
[----:B------:R-:W-:Y:S01]  /*0d60*/  BSSY.RECONVERGENT B1, `(.L_x_24) ;  /* 0x0000027000017945 */ /* 0x000fe20003800200 */
[----:B------:R-:W-:Y:S02]  /*0d70*/  IMAD.MOV.U32 R9, RZ, RZ, R13 ;  /* 0x000000ffff097224 */ /* 0x000fe400078e000d */
[----:B------:R-:W-:Y:S01]  /*0d80*/  IMAD.MOV.U32 R13, RZ, RZ, R17 ;  /* 0x000000ffff0d7224 */ /* 0x000fe200078e0011 */
[----:B------:R-:W-:Y:S01]  /*0d90*/  MOV R17, R11 ;  /* 0x0000000b00117202 */ /* 0x000fe20000000f00 */
[----:B------:R-:W-:-:S07]  /*0da0*/  IMAD.MOV.U32 R16, RZ, RZ, R0 ;  /* 0x000000ffff107224 */ /* 0x000fce00078e0000 */
[----:B------:R-:W-:Y:S05]  /*0db0*/  @!P0 BRA `(.L_x_25) ;  /* 0x0000000000208947 */ /* 0x000fea0003800000 */
[----:B------:R-:W-:-:S10]  /*0dc0*/  DFMA.RM R12, R12, R16, R14 ;  /* 0x000000100c0c722b */ /* 0x000fd4000000400e */
[----:B------:R-:W-:-:S05]  /*0dd0*/  IADD3 R14, P0, PT, R12, 0x1, RZ ;  /* 0x000000010c0e7810 */ /* 0x000fca0007f1e0ff */
[----:B------:R-:W-:-:S06]  /*0de0*/  IMAD.X R15, RZ, RZ, R13, P0 ;  /* 0x000000ffff0f7224 */ /* 0x000fcc00000e060d */
[----:B------:R-:W-:-:S08]  /*0df0*/  DFMA.RP R8, -R12, R14, R8 ;  /* 0x0000000e0c08722b */ /* 0x000fd00000008108 */
[----:B------:R-:W-:-:S06]  /*0e00*/  DSETP.GT.AND P0, PT, R8, RZ, PT ;  /* 0x000000ff0800722a */ /* 0x000fcc0003f04000 */
[----:B------:R-:W-:Y:S02]  /*0e10*/  FSEL R12, R14, R12, P0 ;  /* 0x0000000c0e0c7208 */ /* 0x000fe40000000000 */
[----:B------:R-:W-:Y:S01]  /*0e20*/  FSEL R13, R15, R13, P0 ;  /* 0x0000000d0f0d7208 */ /* 0x000fe20000000000 */
[----:B------:R-:W-:Y:S06]  /*0e30*/  BRA `(.L_x_26) ;  /* 0x0000000000647947 */ /* 0x000fec0003800000 */
.L_x_25:
[----:B------:R-:W-:-:S14]  /*0e40*/  DSETP.NE.AND P0, PT, R8, RZ, PT ;  /* 0x000000ff0800722a */ /* 0x000fdc0003f05000 */
[----:B------:R-:W-:Y:S05]  /*0e50*/  @!P0 BRA `(.L_x_27) ;  /* 0x0000000000588947 */ /* 0x000fea0003800000 */
[----:B------:R-:W-:-:S13]  /*0e60*/  ISETP.GE.AND P0, PT, R9, RZ, PT ;  /* 0x000000ff0900720c */ /* 0x000fda0003f06270 */
[----:B------:R-:W-:Y:S02]  /*0e70*/  @!P0 IMAD.MOV.U32 R12, RZ, RZ, 0x0 ;  /* 0x00000000ff0c8424 */ /* 0x000fe400078e00ff */
[----:B------:R-:W-:Y:S01]  /*0e80*/  @!P0 IMAD.MOV.U32 R13, RZ, RZ, -0x80000 ;  /* 0xfff80000ff0d8424 */ /* 0x000fe200078e00ff */
[----:B------:R-:W-:Y:S06]  /*0e90*/  @!P0 BRA `(.L_x_26) ;  /* 0x00000000004c8947 */ /* 0x000fec0003800000 */
[----:B------:R-:W-:-:S13]  /*0ea0*/  ISETP.GT.AND P0, PT, R9, 0x7fefffff, PT ;  /* 0x7fefffff0900780c */ /* 0x000fda0003f04270 */
[----:B------:R-:W-:Y:S05]  /*0eb0*/  @P0 BRA `(.L_x_27) ;  /* 0x0000000000400947 */ /* 0x000fea0003800000 */
[----:B------:R-:W-:Y:S01]  /*0ec0*/  DMUL R8, R8, 8.11296384146066816958e+31 ;  /* 0x4690000008087828 */ /* 0x000fe20000000000 */
[----:B------:R-:W-:Y:S01]  /*0ed0*/  IMAD.MOV.U32 R12, RZ, RZ, RZ ;  /* 0x000000ffff0c7224 */ /* 0x000fe200078e00ff */
[----:B------:R-:W-:Y:S01]  /*0ee0*/  MOV R17, 0x3fd80000 ;  /* 0x3fd8000000117802 */ /* 0x000fe20000000f00 */
[----:B------:R-:W-:-:S03]  /*0ef0*/  IMAD.MOV.U32 R16, RZ, RZ, 0x0 ;  /* 0x00000000ff107424 */ /* 0x000fc600078e00ff */
[----:B------:R-:W0:Y:S02]  /*0f00*/  MUFU.RSQ64H R13, R9 ;  /* 0x00000009000d7308 */ /* 0x000e240000001c00 */
[----:B0-----:R-:W-:-:S08]  /*0f10*/  DMUL R14, R12, R12 ;  /* 0x0000000c0c0e7228 */ /* 0x001fd00000000000 */
[----:B------:R-:W-:-:S08]  /*0f20*/  DFMA R14, R8, -R14, 1 ;  /* 0x3ff00000080e742b */ /* 0x000fd0000000080e */
[----:B------:R-:W-:Y:S02]  /*0f30*/  DFMA R16, R14, R16, 0.5 ;  /* 0x3fe000000e10742b */ /* 0x000fe40000000010 */
[----:B------:R-:W-:-:S08]  /*0f40*/  DMUL R14, R12, R14 ;  /* 0x0000000e0c0e7228 */ /* 0x000fd00000000000 */
[----:B------:R-:W-:-:S08]  /*0f50*/  DFMA R14, R16, R14, R12 ;  /* 0x0000000e100e722b */ /* 0x000fd0000000000c */
[----:B------:R-:W-:Y:S02]  /*0f60*/  DMUL R12, R8, R14 ;  /* 0x0000000e080c7228 */ /* 0x000fe40000000000 */
[----:B------:R-:W-:-:S06]  /*0f70*/  VIADD R15, R15, 0xfff00000 ;  /* 0xfff000000f0f7836 */ /* 0x000fcc0000000000 */
[----:B------:R-:W-:-:S08]  /*0f80*/  DFMA R16, R12, -R12, R8 ;  /* 0x8000000c0c10722b */ /* 0x000fd00000000008 */
[----:B------:R-:W-:-:S10]  /*0f90*/  DFMA R12, R14, R16, R12 ;  /* 0x000000100e0c722b */ /* 0x000fd4000000000c */
[----:B------:R-:W-:Y:S01]  /*0fa0*/  VIADD R13, R13, 0xfcb00000 ;  /* 0xfcb000000d0d7836 */ /* 0x000fe20000000000 */
[----:B------:R-:W-:Y:S06]  /*0fb0*/  BRA `(.L_x_26) ;  /* 0x0000000000047947 */ /* 0x000fec0003800000 */
.L_x_27:
[----:B------:R-:W-:-:S11]  /*0fc0*/  DADD R12, R8, R8 ;  /* 0x00000000080c7229 */ /* 0x000fd60000000008 */
.L_x_26:
[----:B------:R-:W-:Y:S05]  /*0fd0*/  BSYNC.RECONVERGENT B1 ;  /* 0x0000000000017941 */ /* 0x000fea0003800200 */
.L_x_24:
[----:B------:R-:W-:Y:S02]  /*0fe0*/  IMAD.MOV.U32 R11, RZ, RZ, 0x0 ;  /* 0x00000000ff0b7424 */ /* 0x000fe400078e00ff */
[----:B------:R-:W-:Y:S02]  /*0ff0*/  IMAD.MOV.U32 R14, RZ, RZ, R12 ;  /* 0x000000ffff0e7224 */ /* 0x000fe400078e000c */
[----:B------:R-:W-:Y:S01]  /*1000*/  IMAD.MOV.U32 R15, RZ, RZ, R13 ;  /* 0x000000ffff0f7224 */ /* 0x000fe200078e000d */
[----:B------:R-:W-:Y:S06]  /*1010*/  RET.REL.NODEC R10 `(_Z11epsilonDistP9pointDatadPi) ;  /* 0xffffffec0af87950 */ /* 0x000fec0003c3ffff */
        .type           $_Z11epsilonDistP9pointDatadPi$__internal_accurate_pow,@function
        .size           $_Z11epsilonDistP9pointDatadPi$__internal_accurate_pow,(.L_x_31 - $_Z11epsilonDistP9pointDatadPi$__internal_accurate_pow)
$_Z11epsilonDistP9pointDatadPi$__internal_accurate_pow:
[----:B------:R-:W-:Y:S01]  /*1020*/  ISETP.GT.U32.AND P0, PT, R27, 0xfffff, PT ;  /* 0x000fffff1b00780c */ /* 0x000fe20003f04070 */
[----:B------:R-:W-:Y:S01]  /*1030*/  IMAD.MOV.U32 R18, RZ, RZ, R26 ;  /* 0x000000ffff127224 */ /* 0x000fe200078e001a */
[----:B------:R-:W-:Y:S01]  /*1040*/  MOV R12, R27 ;  /* 0x0000001b000c7202 */ /* 0x000fe20000000f00 */
[----:B------:R-:W-:Y:S01]  /*1050*/  UMOV UR8, 0x7d2cafe2 ;  /* 0x7d2cafe200087882 */ /* 0x000fe20000000000 */
[----:B------:R-:W-:Y:S01]  /*1060*/  MOV R14, RZ ;  /* 0x000000ff000e7202 */ /* 0x000fe20000000f00 */
[----:B------:R-:W-:Y:S01]  /*1070*/  UMOV UR9, 0x3eb0f5ff ;  /* 0x3eb0f5ff00097882 */ /* 0x000fe20000000000 */
[----:B------:R-:W-:Y:S01]  /*1080*/  SHF.R.U32.HI R28, RZ, 0x14, R27 ;  /* 0x00000014ff1c7819 */ /* 0x000fe2000001161b */
[----:B------:R-:W-:Y:S01]  /*1090*/  UMOV UR12, 0x3b39803f ;  /* 0x3b39803f000c7882 */ /* 0x000fe20000000000 */
[----:B------:R-:W-:-:S05]  /*10a0*/  UMOV UR13, 0x3c7abc9e ;  /* 0x3c7abc9e000d7882 */ /* 0x000fca0000000000 */
[----:B------:R-:W-:-:S10]  /*10b0*/  @!P0 DMUL R24, R26, 1.80143985094819840000e+16 ;  /* 0x435000001a188828 */ /* 0x000fd40000000000 */
[----:B------:R-:W-:Y:S01]  /*10c0*/  @!P0 IMAD.MOV.U32 R12, RZ, RZ, R25 ;  /* 0x000000ffff0c8224 */ /* 0x000fe200078e0019 */
[----:B------:R-:W-:Y:S01]  /*10d0*/  @!P0 LEA.HI R28, R25, 0xffffffca, RZ, 0xc ;  /* 0xffffffca191c8811 */ /* 0x000fe200078f60ff */
[----:B------:R-:W-:-:S03]  /*10e0*/  @!P0 IMAD.MOV.U32 R18, RZ, RZ, R24 ;  /* 0x000000ffff128224 */ /* 0x000fc600078e0018 */
[----:B------:R-:W-:-:S04]  /*10f0*/  LOP3.LUT R12, R12, 0x800fffff, RZ, 0xc0, !PT ;  /* 0x800fffff0c0c7812 */ /* 0x000fc800078ec0ff */
[----:B------:R-:W-:-:S04]  /*1100*/  LOP3.LUT R19, R12, 0x3ff00000, RZ, 0xfc, !PT ;  /* 0x3ff000000c137812 */ /* 0x000fc800078efcff */
[----:B------:R-:W-:-:S13]  /*1110*/  ISETP.GE.U32.AND P1, PT, R19, 0x3ff6a09f, PT ;  /* 0x3ff6a09f1300780c */ /* 0x000fda0003f26070 */
[----:B------:R-:W-:-:S04]  /*1120*/  @P1 VIADD R13, R19, 0xfff00000 ;  /* 0xfff00000130d1836 */ /* 0x000fc80000000000 */
[----:B------:R-:W-:-:S06]  /*1130*/  @P1 IMAD.MOV.U32 R19, RZ, RZ, R13 ;  /* 0x000000ffff131224 */ /* 0x000fcc00078e000d */
[C---:B------:R-:W-:Y:S02]  /*1140*/  DADD R20, R18.reuse, 1 ;  /* 0x3ff0000012147429 */ /* 0x040fe40000000000 */
[----:B------:R-:W-:-:S04]  /*1150*/  DADD R18, R18, -1 ;  /* 0xbff0000012127429 */ /* 0x000fc80000000000 */
[----:B------:R-:W0:Y:S02]  /*1160*/  MUFU.RCP64H R15, R21 ;  /* 0x00000015000f7308 */ /* 0x000e240000001800 */
[----:B0-----:R-:W-:-:S08]  /*1170*/  DFMA R12, -R20, R14, 1 ;  /* 0x3ff00000140c742b */ /* 0x001fd0000000010e */
[----:B------:R-:W-:-:S08]  /*1180*/  DFMA R12, R12, R12, R12 ;  /* 0x0000000c0c0c722b */ /* 0x000fd0000000000c */
[----:B------:R-:W-:Y:S01]  /*1190*/  DFMA R12, R14, R12, R14 ;  /* 0x0000000c0e0c722b */ /* 0x000fe2000000000e */
[----:B------:R-:W-:Y:S02]  /*11a0*/  IMAD.MOV.U32 R14, RZ, RZ, 0x41ad3b5a ;  /* 0x41ad3b5aff0e7424 */ /* 0x000fe400078e00ff */
[----:B------:R-:W-:-:S05]  /*11b0*/  IMAD.MOV.U32 R15, RZ, RZ, 0x3ed0f5d2 ;  /* 0x3ed0f5d2ff0f7424 */ /* 0x000fca00078e00ff */
[----:B------:R-:W-:-:S08]  /*11c0*/  DMUL R16, R18, R12 ;  /* 0x0000000c12107228 */ /* 0x000fd00000000000 */
[----:B------:R-:W-:-:S08]  /*11d0*/  DFMA R16, R18, R12, R16 ;  /* 0x0000000c1210722b */ /* 0x000fd00000000010 */
[----:B------:R-:W-:-:S08]  /*11e0*/  DMUL R22, R16, R16 ;  /* 0x0000001010167228 */ /* 0x000fd00000000000 */
[----:B------:R-:W-:Y:S01]  /*11f0*/  DFMA R14, R22, UR8, R14 ;  /* 0x00000008160e7c2b */ /* 0x000fe2000800000e */
[----:B------:R-:W-:Y:S01]  /*1200*/  UMOV UR8, 0x75488a3f ;  /* 0x75488a3f00087882 */ /* 0x000fe20000000000 */
[----:B------:R-:W-:-:S06]  /*1210*/  UMOV UR9, 0x3ef3b20a ;  /* 0x3ef3b20a00097882 */ /* 0x000fcc0000000000 */
[----:B------:R-:W-:Y:S01]  /*1220*/  DFMA R20, R22, R14, UR8 ;  /* 0x0000000816147e2b */ /* 0x000fe2000800000e */
[----:B------:R-:W-:Y:S01]  /*1230*/  UMOV UR8, 0xe4faecd5 ;  /* 0xe4faecd500087882 */ /* 0x000fe20000000000 */
[----:B------:R-:W-:Y:S01]  /*1240*/  UMOV UR9, 0x3f1745cd ;  /* 0x3f1745cd00097882 */ /* 0x000fe20000000000 */
[----:B------:R-:W-:-:S05]  /*1250*/  DADD R14, R18, -R16 ;  /* 0x00000000120e7229 */ /* 0x000fca0000000810 */
[----:B------:R-:W-:Y:S01]  /*1260*/  DFMA R20, R22, R20, UR8 ;  /* 0x0000000816147e2b */ /* 0x000fe20008000014 */
[----:B------:R-:W-:Y:S01]  /*1270*/  UMOV UR8, 0x258a578b ;  /* 0x258a578b00087882 */ /* 0x000fe20000000000 */
[----:B------:R-:W-:Y:S01]  /*1280*/  UMOV UR9, 0x3f3c71c7 ;  /* 0x3f3c71c700097882 */ /* 0x000fe20000000000 */
[----:B------:R-:W-:-:S05]  /*1290*/  DADD R14, R14, R14 ;  /* 0x000000000e0e7229 */ /* 0x000fca000000000e */
[----:B------:R-:W-:Y:S01]  /*12a0*/  DFMA R20, R22, R20, UR8 ;  /* 0x0000000816147e2b */ /* 0x000fe20008000014 */
[----:B------:R-:W-:Y:S01]  /*12b0*/  UMOV UR8, 0x9242b910 ;  /* 0x9242b91000087882 */ /* 0x000fe20000000000 */
[----:B------:R-:W-:Y:S01]  /*12c0*/  UMOV UR9, 0x3f624924 ;  /* 0x3f62492400097882 */ /* 0x000fe20000000000 */
[----:B------:R-:W-:-:S05]  /*12d0*/  DFMA R14, R18, -R16, R14 ;  /* 0x80000010120e722b */ /* 0x000fca000000000e */
[----:B------:R-:W-:Y:S01]  /*12e0*/  DFMA R20, R22, R20, UR8 ;  /* 0x0000000816147e2b */ /* 0x000fe20008000014 */
[----:B------:R-:W-:Y:S01]  /*12f0*/  UMOV UR8, 0x99999dfb ;  /* 0x99999dfb00087882 */ /* 0x000fe20000000000 */
[----:B------:R-:W-:Y:S01]  /*1300*/  UMOV UR9, 0x3f899999 ;  /* 0x3f89999900097882 */ /* 0x000fe20000000000 */
[----:B------:R-:W-:-:S05]  /*1310*/  DMUL R14, R12, R14 ;  /* 0x0000000e0c0e7228 */ /* 0x000fca0000000000 */
[----:B------:R-:W-:Y:S01]  /*1320*/  DFMA R20, R22, R20, UR8 ;  /* 0x0000000816147e2b */ /* 0x000fe20008000014 */
[----:B------:R-:W-:Y:S01]  /*1330*/  UMOV UR8, 0x55555555 ;  /* 0x5555555500087882 */ /* 0x000fe20000000000 */
[----:B------:R-:W-:-:S03]  /*1340*/  UMOV UR9, 0x3fb55555 ;  /* 0x3fb5555500097882 */ /* 0x000fc60000000000 */
[----:B------:R-:W-:Y:S02]  /*1350*/  VIADD R27, R15, 0x100000 ;  /* 0x001000000f1b7836 */ /* 0x000fe40000000000 */
[----:B------:R-:W-:Y:S01]  /*1360*/  IMAD.MOV.U32 R26, RZ, RZ, R14 ;  /* 0x000000ffff1a7224 */ /* 0x000fe200078e000e */
[----:B------:R-:W-:-:S08]  /*1370*/  DFMA R18, R22, R20, UR8 ;  /* 0x0000000816127e2b */ /* 0x000fd00008000014 */
[----:B------:R-:W-:Y:S01]  /*1380*/  DADD R12, -R18, UR8 ;  /* 0x00000008120c7e29 */ /* 0x000fe20008000100 */
[----:B------:R-:W-:Y:S01]  /*1390*/  UMOV UR8, 0xb9e7b0 ;  /* 0x00b9e7b000087882 */ /* 0x000fe20000000000 */
[----:B------:R-:W-:-:S06]  /*13a0*/  UMOV UR9, 0x3c46a4cb ;  /* 0x3c46a4cb00097882 */ /* 0x000fcc0000000000 */
[----:B------:R-:W-:Y:S02]  /*13b0*/  DFMA R12, R22, R20, R12 ;  /* 0x00000014160c722b */ /* 0x000fe4000000000c */
[----:B------:R-:W-:-:S06]  /*13c0*/  DMUL R20, R16, R16 ;  /* 0x0000001010147228 */ /* 0x000fcc0000000000 */
[----:B------:R-:W-:Y:S01]  /*13d0*/  DADD R12, R12, -UR8 ;  /* 0x800000080c0c7e29 */ /* 0x000fe20008000000 */
[----:B------:R-:W-:Y:S01]  /*13e0*/  UMOV UR8, 0x80000000 ;  /* 0x8000000000087882 */ /* 0x000fe20000000000 */
[C---:B------:R-:W-:Y:S01]  /*13f0*/  DFMA R22, R16.reuse, R16, -R20 ;  /* 0x000000101016722b */ /* 0x040fe20000000814 */
[----:B------:R-:W-:Y:S01]  /*1400*/  UMOV UR9, 0x43300000 ;  /* 0x4330000000097882 */ /* 0x000fe20000000000 */
[----:B------:R-:W-:-:S06]  /*1410*/  DMUL R24, R16, R20 ;  /* 0x0000001410187228 */ /* 0x000fcc0000000000 */
[C---:B------:R-:W-:Y:S02]  /*1420*/  DFMA R22, R16.reuse, R26, R22 ;  /* 0x0000001a1016722b */ /* 0x040fe40000000016 */
[----:B------:R-:W-:-:S08]  /*1430*/  DFMA R26, R16, R20, -R24 ;  /* 0x00000014101a722b */ /* 0x000fd00000000818 */
[----:B------:R-:W-:Y:S02]  /*1440*/  DFMA R26, R14, R20, R26 ;  /* 0x000000140e1a722b */ /* 0x000fe4000000001a */
[----:B------:R-:W-:-:S06]  /*1450*/  DADD R20, R18, R12 ;  /* 0x0000000012147229 */ /* 0x000fcc000000000c */
[----:B------:R-:W-:Y:S02]  /*1460*/  DFMA R22, R16, R22, R26 ;  /* 0x000000161016722b */ /* 0x000fe4000000001a */
[----:B------:R-:W-:Y:S02]  /*1470*/  DADD R26, R18, -R20 ;  /* 0x00000000121a7229 */ /* 0x000fe40000000814 */
[----:B------:R-:W-:-:S06]  /*1480*/  DMUL R18, R20, R24 ;  /* 0x0000001814127228 */ /* 0x000fcc0000000000 */
[----:B------:R-:W-:Y:S02]  /*1490*/  DADD R26, R12, R26 ;  /* 0x000000000c1a7229 */ /* 0x000fe4000000001a */
[----:B------:R-:W-:-:S08]  /*14a0*/  DFMA R12, R20, R24, -R18 ;  /* 0x00000018140c722b */ /* 0x000fd00000000812 */
[----:B------:R-:W-:-:S08]  /*14b0*/  DFMA R12, R20, R22, R12 ;  /* 0x00000016140c722b */ /* 0x000fd0000000000c */
[----:B------:R-:W-:-:S08]  /*14c0*/  DFMA R26, R26, R24, R12 ;  /* 0x000000181a1a722b */ /* 0x000fd0000000000c */
[----:B------:R-:W-:-:S08]  /*14d0*/  DADD R20, R18, R26 ;  /* 0x0000000012147229 */ /* 0x000fd0000000001a */
[--C-:B------:R-:W-:Y:S02]  /*14e0*/  DADD R12, R16, R20.reuse ;  /* 0x00000000100c7229 */ /* 0x100fe40000000014 */
[----:B------:R-:W-:-:S06]  /*14f0*/  DADD R18, R18, -R20 ;  /* 0x0000000012127229 */ /* 0x000fcc0000000814 */
[----:B------:R-:W-:Y:S02]  /*1500*/  DADD R16, R16, -R12 ;  /* 0x0000000010107229 */ /* 0x000fe4000000080c */
[----:B------:R-:W-:-:S06]  /*1510*/  DADD R18, R26, R18 ;  /* 0x000000001a127229 */ /* 0x000fcc0000000012 */
[----:B------:R-:W-:-:S08]  /*1520*/  DADD R16, R20, R16 ;  /* 0x0000000014107229 */ /* 0x000fd00000000010 */
[----:B------:R-:W-:Y:S01]  /*1530*/  DADD R16, R18, R16 ;  /* 0x0000000012107229 */ /* 0x000fe20000000010 */
[C---:B------:R-:W-:Y:S01]  /*1540*/  IADD3 R18, PT, PT, R28.reuse, -0x3ff, RZ ;  /* 0xfffffc011c127810 */ /* 0x040fe20007ffe0ff */
[----:B------:R-:W-:-:S06]  /*1550*/  @P1 VIADD R18, R28, 0xfffffc02 ;  /* 0xfffffc021c121836 */ /* 0x000fcc0000000000 */
[----:B------:R-:W-:Y:S01]  /*1560*/  DADD R20, R14, R16 ;  /* 0x000000000e147229 */ /* 0x000fe20000000010 */
[----:B------:R-:W-:Y:S01]  /*1570*/  LOP3.LUT R14, R18, 0x80000000, RZ, 0x3c, !PT ;  /* 0x80000000120e7812 */ /* 0x000fe200078e3cff */
[----:B------:R-:W-:-:S06]  /*1580*/  IMAD.MOV.U32 R15, RZ, RZ, 0x43300000 ;  /* 0x43300000ff0f7424 */ /* 0x000fcc00078e00ff */
[----:B------:R-:W-:Y:S02]  /*1590*/  DADD R16, R12, R20 ;  /* 0x000000000c107229 */ /* 0x000fe40000000014 */
[----:B------:R-:W-:Y:S01]  /*15a0*/  DADD R14, R14, -UR8 ;  /* 0x800000080e0e7e29 */ /* 0x000fe20008000000 */
[----:B------:R-:W-:Y:S01]  /*15b0*/  UMOV UR8, 0xfefa39ef ;  /* 0xfefa39ef00087882 */ /* 0x000fe20000000000 */
[----:B------:R-:W-:-:S04]  /*15c0*/  UMOV UR9, 0x3fe62e42 ;  /* 0x3fe62e4200097882 */ /* 0x000fc80000000000 */
[--C-:B------:R-:W-:Y:S02]  /*15d0*/  DADD R22, R12, -R16.reuse ;  /* 0x000000000c167229 */ /* 0x100fe40000000810 */
[----:B------:R-:W-:-:S06]  /*15e0*/  DFMA R18, R14, UR8, R16 ;  /* 0x000000080e127c2b */ /* 0x000fcc0008000010 */
[----:B------:R-:W-:Y:S02]  /*15f0*/  DADD R22, R20, R22 ;  /* 0x0000000014167229 */ /* 0x000fe40000000016 */
[----:B------:R-:W-:-:S08]  /*1600*/  DFMA R12, R14, -UR8, R18 ;  /* 0x800000080e0c7c2b */ /* 0x000fd00008000012 */
[----:B------:R-:W-:-:S08]  /*1610*/  DADD R12, -R16, R12 ;  /* 0x00000000100c7229 */ /* 0x000fd0000000010c */
[----:B------:R-:W-:-:S08]  /*1620*/  DADD R12, R22, -R12 ;  /* 0x00000000160c7229 */ /* 0x000fd0000000080c */
[----:B------:R-:W-:-:S08]  /*1630*/  DFMA R14, R14, UR12, R12 ;  /* 0x0000000c0e0e7c2b */ /* 0x000fd0000800000c */
[----:B------:R-:W-:-:S08]  /*1640*/  DADD R12, R18, R14 ;  /* 0x00000000120c7229 */ /* 0x000fd0000000000e */
[----:B------:R-:W-:Y:S02]  /*1650*/  DADD R18, R18, -R12 ;  /* 0x0000000012127229 */ /* 0x000fe4000000080c */
[----:B------:R-:W-:-:S06]  /*1660*/  DMUL R20, R12, 2 ;  /* 0x400000000c147828 */ /* 0x000fcc0000000000 */
[----:B------:R-:W-:Y:S02]  /*1670*/  DADD R18, R14, R18 ;  /* 0x000000000e127229 */ /* 0x000fe40000000012 */
[----:B------:R-:W-:Y:S01]  /*1680*/  DFMA R12, R12, 2, -R20 ;  /* 0x400000000c0c782b */ /* 0x000fe20000000814 */
[----:B------:R-:W-:Y:S02]  /*1690*/  IMAD.MOV.U32 R14, RZ, RZ, 0x652b82fe ;  /* 0x652b82feff0e7424 */ /* 0x000fe400078e00ff */
[----:B------:R-:W-:-:S05]  /*16a0*/  IMAD.MOV.U32 R15, RZ, RZ, 0x3ff71547 ;  /* 0x3ff71547ff0f7424 */ /* 0x000fca00078e00ff */
[----:B------:R-:W-:-:S08]  /*16b0*/  DFMA R12, R18, 2, R12 ;  /* 0x40000000120c782b */ /* 0x000fd0000000000c */
[----:B------:R-:W-:-:S08]  /*16c0*/  DADD R18, R20, R12 ;  /* 0x0000000014127229 */ /* 0x000fd0000000000c */
[----:B------:R-:W-:Y:S02]  /*16d0*/  DFMA R14, R18, R14, 6.75539944105574400000e+15 ;  /* 0x43380000120e742b */ /* 0x000fe4000000000e */
[----:B------:R-:W-:Y:S01]  /*16e0*/  FSETP.GEU.AND P0, PT, |R19|, 4.1917929649353027344, PT ;  /* 0x4086232b1300780b */ /* 0x000fe20003f0e200 */
[----:B------:R-:W-:-:S05]  /*16f0*/  DADD R20, R20, -R18 ;  /* 0x0000000014147229 */ /* 0x000fca0000000812 */
[----:B------:R-:W-:-:S03]  /*1700*/  DADD R16, R14, -6.75539944105574400000e+15 ;  /* 0xc33800000e107429 */ /* 0x000fc60000000000 */
[----:B------:R-:W-:-:S05]  /*1710*/  DADD R12, R12, R20 ;  /* 0x000000000c0c7229 */ /* 0x000fca0000000014 */
[----:B------:R-:W-:Y:S01]  /*1720*/  DFMA R22, R16, -UR8, R18 ;  /* 0x8000000810167c2b */ /* 0x000fe20008000012 */
[----:B------:R-:W-:Y:S01]  /*1730*/  UMOV UR8, 0x3b39803f ;  /* 0x3b39803f00087882 */ /* 0x000fe20000000000 */
[----:B------:R-:W-:-:S06]  /*1740*/  UMOV UR9, 0x3c7abc9e ;  /* 0x3c7abc9e00097882 */ /* 0x000fcc0000000000 */
[----:B------:R-:W-:Y:S01]  /*1750*/  DFMA R22, R16, -UR8, R22 ;  /* 0x8000000810167c2b */ /* 0x000fe20008000016 */
[----:B------:R-:W-:Y:S01]  /*1760*/  UMOV UR8, 0x69ce2bdf ;  /* 0x69ce2bdf00087882 */ /* 0x000fe20000000000 */
[----:B------:R-:W-:Y:S01]  /*1770*/  MOV R16, 0xfca213ea ;  /* 0xfca213ea00107802 */ /* 0x000fe20000000f00 */
[----:B------:R-:W-:Y:S01]  /*1780*/  IMAD.MOV.U32 R17, RZ, RZ, 0x3e928af3 ;  /* 0x3e928af3ff117424 */ /* 0x000fe200078e00ff */
[----:B------:R-:W-:-:S05]  /*1790*/  UMOV UR9, 0x3e5ade15 ;  /* 0x3e5ade1500097882 */ /* 0x000fca0000000000 */
[----:B------:R-:W-:Y:S01]  /*17a0*/  DFMA R16, R22, UR8, R16 ;  /* 0x0000000816107c2b */ /* 0x000fe20008000010 */
[----:B------:R-:W-:Y:S01]  /*17b0*/  UMOV UR8, 0x62401315 ;  /* 0x6240131500087882 */ /* 0x000fe20000000000 */
[----:B------:R-:W-:-:S06]  /*17c0*/  UMOV UR9, 0x3ec71dee ;  /* 0x3ec71dee00097882 */ /* 0x000fcc0000000000 */
[----:B------:R-:W-:Y:S01]  /*17d0*/  DFMA R16, R22, R16, UR8 ;  /* 0x0000000816107e2b */ /* 0x000fe20008000010 */
        /* <DEDUP_REMOVED lines=20> */
[----:B------:R-:W-:-:S08]  /*1920*/  DFMA R16, R22, R16, UR8 ;  /* 0x0000000816107e2b */ /* 0x000fd00008000010 */
[----:B------:R-:W-:-:S08]  /*1930*/  DFMA R16, R22, R16, 1 ;  /* 0x3ff000001610742b */ /* 0x000fd00000000010 */
[----:B------:R-:W-:-:S10]  /*1940*/  DFMA R16, R22, R16, 1 ;  /* 0x3ff000001610742b */ /* 0x000fd40000000010 */
[----:B------:R-:W-:Y:S02]  /*1950*/  IMAD R21, R14, 0x100000, R17 ;  /* 0x001000000e157824 */ /* 0x000fe400078e0211 */
[----:B------:R-:W-:Y:S01]  /*1960*/  IMAD.MOV.U32 R20, RZ, RZ, R16 ;  /* 0x000000ffff147224 */ /* 0x000fe200078e0010 */
[----:B------:R-:W-:Y:S06]  /*1970*/  @!P0 BRA `(.L_x_28) ;  /* 0x0000000000308947 */ /* 0x000fec0003800000 */
[----:B------:R-:W-:Y:S01]  /*1980*/  FSETP.GEU.AND P1, PT, |R19|, 4.2275390625, PT ;  /* 0x408748001300780b */ /* 0x000fe20003f2e200 */
[C---:B------:R-:W-:Y:S02]  /*1990*/  DADD R20, R18.reuse, +INF ;  /* 0x7ff0000012147429 */ /* 0x040fe40000000000 */
[----:B------:R-:W-:-:S08]  /*19a0*/  DSETP.GEU.AND P0, PT, R18, RZ, PT ;  /* 0x000000ff1200722a */ /* 0x000fd00003f0e000 */
[----:B------:R-:W-:Y:S02]  /*19b0*/  FSEL R20, R20, RZ, P0 ;  /* 0x000000ff14147208 */ /* 0x000fe40000000000 */
[----:B------:R-:W-:Y:S02]  /*19c0*/  @!P1 LEA.HI R15, R14, R14, RZ, 0x1 ;  /* 0x0000000e0e0f9211 */ /* 0x000fe400078f08ff */
[----:B------:R-:W-:Y:S02]  /*19d0*/  FSEL R21, R21, RZ, P0 ;  /* 0x000000ff15157208 */ /* 0x000fe40000000000 */
[----:B------:R-:W-:-:S04]  /*19e0*/  @!P1 SHF.R.S32.HI R15, RZ, 0x1, R15 ;  /* 0x00000001ff0f9819 */ /* 0x000fc8000001140f */
[----:B------:R-:W-:Y:S01]  /*19f0*/  @!P1 LEA R17, R15, R17, 0x14 ;  /* 0x000000110f119211 */ /* 0x000fe200078ea0ff */
[----:B------:R-:W-:-:S05]  /*1a00*/  @!P1 IMAD.IADD R14, R14, 0x1, -R15 ;  /* 0x000000010e0e9824 */ /* 0x000fca00078e0a0f */
[----:B------:R-:W-:Y:S01]  /*1a10*/  @!P1 LEA R15, R14, 0x3ff00000, 0x14 ;  /* 0x3ff000000e0f9811 */ /* 0x000fe200078ea0ff */
[----:B------:R-:W-:-:S06]  /*1a20*/  @!P1 IMAD.MOV.U32 R14, RZ, RZ, RZ ;  /* 0x000000ffff0e9224 */ /* 0x000fcc00078e00ff */
[----:B------:R-:W-:-:S11]  /*1a30*/  @!P1 DMUL R20, R16, R14 ;  /* 0x0000000e10149228 */ /* 0x000fd60000000000 */
.L_x_28:
[----:B------:R-:W-:Y:S01]  /*1a40*/  DFMA R12, R12, R20, R20 ;  /* 0x000000140c0c722b */ /* 0x000fe20000000014 */
[----:B------:R-:W-:Y:S01]  /*1a50*/  IMAD.MOV.U32 R14, RZ, RZ, R0 ;  /* 0x000000ffff0e7224 */ /* 0x000fe200078e0000 */
[----:B------:R-:W-:Y:S01]  /*1a60*/  DSETP.NEU.AND P0, PT, |R20|, +INF , PT ;  /* 0x7ff000001400742a */ /* 0x000fe20003f0d200 */
[----:B------:R-:W-:-:S07]  /*1a70*/  IMAD.MOV.U32 R15, RZ, RZ, 0x0 ;  /* 0x00000000ff0f7424 */ /* 0x000fce00078e00ff */
[----:B------:R-:W-:Y:S02]  /*1a80*/  FSEL R12, R20, R12, !P0 ;  /* 0x0000000c140c7208 */ /* 0x000fe40004000000 */
[----:B------:R-:W-:Y:S01]  /*1a90*/  FSEL R20, R21, R13, !P0 ;  /* 0x0000000d15147208 */ /* 0x000fe20004000000 */
[----:B------:R-:W-:Y:S06]  /*1aa0*/  RET.REL.NODEC R14 `(_Z11epsilonDistP9pointDatadPi) ;  /* 0xffffffe40e547950 */ /* 0x000fec0003c3ffff */
.L_x_29:
        /* <DEDUP_REMOVED lines=13> */
.L_x_31:


//--------------------- .nv.shared.reserved.0     --------------------------
	.section	.nv.shared.reserved.0,"aw",@nobits
	.weak		__nv_reservedSMEM_offset_0_alias
	.size		__nv_reservedSMEM_offset_0_alias, 0, 64
	.other		__nv_reservedSMEM_offset_0_alias,@"STO_CUDA_RESERVED_SHARED STV_DEFAULT"
__nv_reservedSMEM_offset_0_alias:
	.zero		0
	.zero		64


//--------------------- .nv.constant0._Z6warmupPj --------------------------
	.section	.nv.constant0._Z6warmupPj,"a",@progbits
	.sectionflags	@""
	.align	4
.nv.constant0._Z6warmupPj:
	.zero		904


//--------------------- .nv.constant0._Z11epsilonDistP9pointDatadPi --------------------------
	.section	.nv.constant0._Z11epsilonDistP9pointDatadPi,"a",@progbits
	.sectionflags	@""
	.align	4
.nv.constant0._Z11epsilonDistP9pointDatadPi:
	.zero		920


//--------------------- SYMBOLS --------------------------

	.type		.nv.reservedSmem.offset0,@object
	.size		.nv.reservedSmem.offset0,0x4
